//
// Generated by NVIDIA NVVM Compiler
//
// Compiler Build ID: CL-36424714
// Cuda compilation tools, release 13.0, V13.0.88
// Based on NVVM 20.0.0
//

.version 9.0
.target sm_100
.address_size 64

	// .globl	_Z9matrixMulPiPKiS1_

.visible .entry _Z9matrixMulPiPKiS1_(
	.param .u64 .ptr .align 1 _Z9matrixMulPiPKiS1__param_0,
	.param .u64 .ptr .align 1 _Z9matrixMulPiPKiS1__param_1,
	.param .u64 .ptr .align 1 _Z9matrixMulPiPKiS1__param_2
)
{
	.reg .pred 	%p<5>;
	.reg .b32 	%r<28>;
	.reg .b64 	%rd<22>;

	ld.param.u64 	%rd8, [_Z9matrixMulPiPKiS1__param_0];
	ld.param.u64 	%rd9, [_Z9matrixMulPiPKiS1__param_1];
	ld.param.u64 	%rd10, [_Z9matrixMulPiPKiS1__param_2];
	mov.u32 	%r10, %ctaid.x;
	mov.u32 	%r11, %ntid.x;
	mov.u32 	%r12, %tid.x;
	mad.lo.s32 	%r1, %r10, %r11, %r12;
	mov.u32 	%r13, %ctaid.y;
	mov.u32 	%r14, %ntid.y;
	mov.u32 	%r15, %tid.y;
	mad.lo.s32 	%r16, %r13, %r14, %r15;
	setp.gt.s32 	%p1, %r1, 149;
	setp.gt.u32 	%p2, %r16, 149;
	or.pred  	%p3, %p1, %p2;
	@%p3 bra 	$L__BB0_4;
	cvta.to.global.u64 	%rd11, %rd10;
	mul.lo.s32 	%r3, %r1, 150;
	add.s32 	%r18, %r16, 150;
	mul.wide.u32 	%rd12, %r18, 4;
	add.s64 	%rd21, %rd11, %rd12;
	mul.wide.u32 	%rd13, %r16, 4;
	add.s64 	%rd20, %rd11, %rd13;
	cvta.to.global.u64 	%rd14, %rd9;
	add.s64 	%rd3, %rd14, 4;
	mov.b32 	%r26, 0;
	mov.u32 	%r25, %r3;
	mov.u32 	%r27, %r26;
$L__BB0_2:
	mul.wide.s32 	%rd15, %r25, 4;
	add.s64 	%rd16, %rd3, %rd15;
	ld.global.u32 	%r19, [%rd16+-4];
	ld.global.u32 	%r20, [%rd20];
	mad.lo.s32 	%r21, %r20, %r19, %r27;
	ld.global.u32 	%r22, [%rd16];
	ld.global.u32 	%r23, [%rd21];
	mad.lo.s32 	%r27, %r23, %r22, %r21;
	add.s32 	%r26, %r26, 2;
	add.s64 	%rd21, %rd21, 1200;
	add.s64 	%rd20, %rd20, 1200;
	add.s32 	%r25, %r25, 2;
	setp.ne.s32 	%p4, %r26, 150;
	@%p4 bra 	$L__BB0_2;
	add.s32 	%r24, %r3, %r16;
	cvta.to.global.u64 	%rd17, %rd8;
	mul.wide.s32 	%rd18, %r24, 4;
	add.s64 	%rd19, %rd17, %rd18;
	st.global.u32 	[%rd19], %r27;
$L__BB0_4:
	ret;

}


// ===== COMPILED SASS (sm_100) =====

	.target	sm_100

	.elftype	@"ET_EXEC"


//--------------------- .note.nv.tkinfo           --------------------------
	.section	.note.nv.tkinfo,"",@"SHT_NOTE"
	.sectionflags	@"SHF_NOTE_NV_TKINFO"
	.tkinfo
        /*0018*/ 	.word	0x00000002
        /*0030*/ 	.string	""
        /*0030*/ 	.string	"ptxas"
        /*0030*/ 	.string	"Cuda compilation tools, release 13.0, V13.0.88"
        /*0030*/ 	.string	"Build cuda_13.0.r13.0/compiler.36424714_0"
        /*0030*/ 	.string	"-arch sm_100 -m 64 "



//--------------------- .note.nv.cuinfo           --------------------------
	.section	.note.nv.cuinfo,"",@"SHT_NOTE"
	.sectionflags	@"SHF_NOTE_NV_CUINFO"
        /*0018*/ 	.short	0x0002
        /*001a*/ 	.short	0x0064
        /*001c*/ 	.short	0x0082
	.zero		2


//--------------------- .nv.info                  --------------------------
	.section	.nv.info,"",@"SHT_CUDA_INFO"
	.align	4


	//----- nvinfo : EIATTR_REGCOUNT
	.align		4
        /*0000*/ 	.byte	0x04, 0x2f
        /*0002*/ 	.short	(.L_1 - .L_0)
	.align		4
.L_0:
        /*0004*/ 	.word	index@(_Z9matrixMulPiPKiS1_)
        /*0008*/ 	.word	0x00000020


	//----- nvinfo : EIATTR_FRAME_SIZE
	.align		4
.L_1:
        /*000c*/ 	.byte	0x04, 0x11
        /*000e*/ 	.short	(.L_3 - .L_2)
	.align		4
.L_2:
        /*0010*/ 	.word	index@(_Z9matrixMulPiPKiS1_)
        /*0014*/ 	.word	0x00000000


	//----- nvinfo : EIATTR_MIN_STACK_SIZE
	.align		4
.L_3:
        /*0018*/ 	.byte	0x04, 0x12
        /*001a*/ 	.short	(.L_5 - .L_4)
	.align		4
.L_4:
        /*001c*/ 	.word	index@(_Z9matrixMulPiPKiS1_)
        /*0020*/ 	.word	0x00000000
.L_5:


//--------------------- .nv.compat                --------------------------
	.section	.nv.compat,"",@"SHT_CUDA_COMPAT_INFO"
	.align	4
        /*0000*/ 	.byte	0x02, 0x09, 0x00, 0x00, 0x02, 0x02, 0x01, 0x00, 0x02, 0x05, 0x05, 0x00, 0x03, 0x07, 0x01, 0x01
        /*0010*/ 	.byte	0x02, 0x03, 0x00, 0x00, 0x02, 0x06, 0x01, 0x00, 0x04, 0x0b, 0x08, 0x00, 0x09, 0x00, 0x00, 0x00
        /*0020*/ 	.byte	0x00, 0x00, 0x00, 0x00


//--------------------- .nv.info._Z9matrixMulPiPKiS1_ --------------------------
	.section	.nv.info._Z9matrixMulPiPKiS1_,"",@"SHT_CUDA_INFO"
	.sectionflags	@""
	.align	4


	//----- nvinfo : EIATTR_CUDA_API_VERSION
	.align		4
        /*0000*/ 	.byte	0x04, 0x37
        /*0002*/ 	.short	(.L_7 - .L_6)
.L_6:
        /*0004*/ 	.word	0x00000082


	//----- nvinfo : EIATTR_KPARAM_INFO
	.align		4
.L_7:
        /*0008*/ 	.byte	0x04, 0x17
        /*000a*/ 	.short	(.L_9 - .L_8)
.L_8:
        /*000c*/ 	.word	0x00000000
        /*0010*/ 	.short	0x0002
        /*0012*/ 	.short	0x0010
        /*0014*/ 	.byte	0x00, 0xf5, 0x21, 0x00


	//----- nvinfo : EIATTR_KPARAM_INFO
	.align		4
.L_9:
        /*0018*/ 	.byte	0x04, 0x17
        /*001a*/ 	.short	(.L_11 - .L_10)
.L_10:
        /*001c*/ 	.word	0x00000000
        /*0020*/ 	.short	0x0001
        /*0022*/ 	.short	0x0008
        /*0024*/ 	.byte	0x00, 0xf5, 0x21, 0x00


	//----- nvinfo : EIATTR_KPARAM_INFO
	.align		4
.L_11:
        /*0028*/ 	.byte	0x04, 0x17
        /*002a*/ 	.short	(.L_13 - .L_12)
.L_12:
        /*002c*/ 	.word	0x00000000
        /*0030*/ 	.short	0x0000
        /*0032*/ 	.short	0x0000
        /*0034*/ 	.byte	0x00, 0xf5, 0x21, 0x00


	//----- nvinfo : EIATTR_SPARSE_MMA_MASK
	.align		4
.L_13:
        /*0038*/ 	.byte	0x03, 0x50
        /*003a*/ 	.short	0x0000


	//----- nvinfo : EIATTR_MAXREG_COUNT
	.align		4
        /*003c*/ 	.byte	0x03, 0x1b
        /*003e*/ 	.short	0x00ff


	//----- nvinfo : EIATTR_MERCURY_ISA_VERSION
	.align		4
        /*0040*/ 	.byte	0x03, 0x5f
        /*0042*/ 	.short	0x0101


	//----- nvinfo : EIATTR_VRC_CTA_INIT_COUNT
	.align		4
        /*0044*/ 	.byte	0x02, 0x4a
	.zero		1
	.zero		1


	//----- nvinfo : EIATTR_EXIT_INSTR_OFFSETS
	.align		4
        /*0048*/ 	.byte	0x04, 0x1c
        /*004a*/ 	.short	(.L_15 - .L_14)


	//   ....[0]....
.L_14:
        /*004c*/ 	.word	0x000000b0


	//   ....[1]....
        /*0050*/ 	.word	0x00002720


	//----- nvinfo : EIATTR_CBANK_PARAM_SIZE
	.align		4
.L_15:
        /*0054*/ 	.byte	0x03, 0x19
        /*0056*/ 	.short	0x0018


	//----- nvinfo : EIATTR_PARAM_CBANK
	.align		4
        /*0058*/ 	.byte	0x04, 0x0a
        /*005a*/ 	.short	(.L_17 - .L_16)
	.align		4
.L_16:
        /*005c*/ 	.word	index@(.nv.constant0._Z9matrixMulPiPKiS1_)
        /*0060*/ 	.short	0x0380
        /*0062*/ 	.short	0x0018


	//----- nvinfo : EIATTR_SW_WAR
	.align		4
.L_17:
        /*0064*/ 	.byte	0x04, 0x36
        /*0066*/ 	.short	(.L_19 - .L_18)
.L_18:
        /*0068*/ 	.word	0x00000008
.L_19:


//--------------------- .nv.callgraph             --------------------------
	.section	.nv.callgraph,"",@"SHT_CUDA_CALLGRAPH"
	.align	4
	.sectionentsize	8
	.align		4
        /*0000*/ 	.word	0x00000000
	.align		4
        /*0004*/ 	.word	0xffffffff
	.align		4
        /*0008*/ 	.word	0x00000000
	.align		4
        /*000c*/ 	.word	0xfffffffe
	.align		4
        /*0010*/ 	.word	0x00000000
	.align		4
        /*0014*/ 	.word	0xfffffffd
	.align		4
        /*0018*/ 	.word	0x00000000
	.align		4
        /*001c*/ 	.word	0xfffffffc


//--------------------- .text._Z9matrixMulPiPKiS1_ --------------------------
	.section	.text._Z9matrixMulPiPKiS1_,"ax",@progbits
	.align	128
        .global         _Z9matrixMulPiPKiS1_
        .type           _Z9matrixMulPiPKiS1_,@function
        .size           _Z9matrixMulPiPKiS1_,(.L_x_1 - _Z9matrixMulPiPKiS1_)
        .other          _Z9matrixMulPiPKiS1_,@"STO_CUDA_ENTRY STV_DEFAULT"
_Z9matrixMulPiPKiS1_:
.text._Z9matrixMulPiPKiS1_:
[----:B------:R-:W-:Y:S01]  /*0000*/  LDC R1, c[0x0][0x37c] ;  /* 0x0000df00ff017b82 */ /* 0x000fe20000000800 */
[----:B------:R-:W0:Y:S07]  /*0010*/  S2R R3, SR_TID.Y ;  /* 0x0000000000037919 */ /* 0x000e2e0000002200 */
[----:B------:R-:W1:Y:S01]  /*0020*/  LDC R13, c[0x0][0x360] ;  /* 0x0000d800ff0d7b82 */ /* 0x000e620000000800 */
[----:B------:R-:W1:Y:S07]  /*0030*/  S2R R2, SR_TID.X ;  /* 0x0000000000027919 */ /* 0x000e6e0000002100 */
[----:B------:R-:W0:Y:S08]  /*0040*/  S2UR UR5, SR_CTAID.Y ;  /* 0x00000000000579c3 */ /* 0x000e300000002600 */
[----:B------:R-:W0:Y:S08]  /*0050*/  LDC R0, c[0x0][0x364] ;  /* 0x0000d900ff007b82 */ /* 0x000e300000000800 */
[----:B------:R-:W1:Y:S01]  /*0060*/  S2UR UR4, SR_CTAID.X ;  /* 0x00000000000479c3 */ /* 0x000e620000002500 */
[----:B0-----:R-:W-:-:S05]  /*0070*/  IMAD R0, R0, UR5, R3 ;  /* 0x0000000500007c24 */ /* 0x001fca000f8e0203 */
[----:B------:R-:W-:Y:S01]  /*0080*/  ISETP.GT.U32.AND P0, PT, R0, 0x95, PT ;  /* 0x000000950000780c */ /* 0x000fe20003f04070 */
[----:B-1----:R-:W-:-:S05]  /*0090*/  IMAD R13, R13, UR4, R2 ;  /* 0x000000040d0d7c24 */ /* 0x002fca000f8e0202 */
[----:B------:R-:W-:-:S13]  /*00a0*/  ISETP.GT.OR P0, PT, R13, 0x95, P0 ;  /* 0x000000950d00780c */ /* 0x000fda0000704670 */
[----:B------:R-:W-:Y:S05]  /*00b0*/  @P0 EXIT ;  /* 0x000000000000094d */ /* 0x000fea0003800000 */
[----:B------:R-:W0:Y:S01]  /*00c0*/  LDCU.64 UR4, c[0x0][0x388] ;  /* 0x00007100ff0477ac */ /* 0x000e220008000a00 */
[----:B------:R-:W1:Y:S01]  /*00d0*/  LDC.64 R6, c[0x0][0x390] ;  /* 0x0000e400ff067b82 */ /* 0x000e620000000a00 */
[----:B------:R-:W-:Y:S01]  /*00e0*/  IMAD R13, R13, 0x96, RZ ;  /* 0x000000960d0d7824 */ /* 0x000fe200078e02ff */
[----:B------:R-:W-:Y:S01]  /*00f0*/  IADD3 R11, PT, PT, R0, 0x96, RZ ;  /* 0x00000096000b7810 */ /* 0x000fe20007ffe0ff */
[----:B------:R-:W2:Y:S03]  /*0100*/  LDCU.64 UR6, c[0x0][0x358] ;  /* 0x00006b00ff0677ac */ /* 0x000ea60008000a00 */
[----:B------:R-:W-:Y:S01]  /*0110*/  IADD3 R23, PT, PT, R13, 0x2, RZ ;  /* 0x000000020d177810 */ /* 0x000fe20007ffe0ff */
[----:B0-----:R-:W-:-:S04]  /*0120*/  UIADD3 UR4, UP0, UPT, UR4, 0x4, URZ ;  /* 0x0000000404047890 */ /* 0x001fc8000ff1e0ff */
[----:B------:R-:W-:Y:S02]  /*0130*/  UIADD3.X UR5, UPT, UPT, URZ, UR5, URZ, UP0, !UPT ;  /* 0x00000005ff057290 */ /* 0x000fe400087fe4ff */
[----:B------:R-:W-:Y:S01]  /*0140*/  MOV R4, UR4 ;  /* 0x0000000400047c02 */ /* 0x000fe20008000f00 */
[----:B-1----:R-:W-:-:S03]  /*0150*/  IMAD.WIDE.U32 R2, R0, 0x4, R6 ;  /* 0x0000000400027825 */ /* 0x002fc600078e0006 */
[----:B------:R-:W-:Y:S01]  /*0160*/  MOV R5, UR5 ;  /* 0x0000000500057c02 */ /* 0x000fe20008000f00 */
[----:B------:R-:W-:Y:S01]  /*0170*/  IMAD.WIDE.U32 R6, R11, 0x4, R6 ;  /* 0x000000040b067825 */ /* 0x000fe200078e0006 */
[----:B--2---:R-:W2:Y:S03]  /*0180*/  LDG.E R18, desc[UR6][R2.64] ;  /* 0x0000000602127981 */ /* 0x004ea6000c1e1900 */
[--C-:B------:R-:W-:Y:S01]  /*0190*/  IMAD.WIDE R8, R13, 0x4, R4.reuse ;  /* 0x000000040d087825 */ /* 0x100fe200078e0204 */
[----:B------:R-:W3:Y:S04]  /*01a0*/  LDG.E R21, desc[UR6][R6.64] ;  /* 0x0000000606157981 */ /* 0x000ee8000c1e1900 */
[----:B------:R-:W2:Y:S01]  /*01b0*/  LDG.E R17, desc[UR6][R8.64+-0x4] ;  /* 0xfffffc0608117981 */ /* 0x000ea2000c1e1900 */
[----:B------:R-:W-:-:S03]  /*01c0*/  IMAD.WIDE R22, R23, 0x4, R4 ;  /* 0x0000000417167825 */ /* 0x000fc600078e0204 */
[----:B------:R0:W3:Y:S04]  /*01d0*/  LDG.E R16, desc[UR6][R8.64] ;  /* 0x0000000608107981 */ /* 0x0000e8000c1e1900 */
[----:B------:R-:W4:Y:S04]  /*01e0*/  LDG.E R14, desc[UR6][R2.64+0x4b0] ;  /* 0x0004b006020e7981 */ /* 0x000f28000c1e1900 */
[----:B------:R-:W4:Y:S04]  /*01f0*/  LDG.E R19, desc[UR6][R22.64+-0x4] ;  /* 0xfffffc0616137981 */ /* 0x000f28000c1e1900 */
[----:B------:R1:W5:Y:S04]  /*0200*/  LDG.E R12, desc[UR6][R22.64] ;  /* 0x00000006160c7981 */ /* 0x000368000c1e1900 */
[----:B------:R-:W5:Y:S01]  /*0210*/  LDG.E R15, desc[UR6][R6.64+0x4b0] ;  /* 0x0004b006060f7981 */ /* 0x000f62000c1e1900 */
[----:B------:R-:W-:-:S02]  /*0220*/  IADD3 R11, PT, PT, R13, 0x4, RZ ;  /* 0x000000040d0b7810 */ /* 0x000fc40007ffe0ff */
[----:B------:R-:W-:Y:S01]  /*0230*/  IADD3 R25, PT, PT, R13, 0x6, RZ ;  /* 0x000000060d197810 */ /* 0x000fe20007ffe0ff */
[----:B------:R-:W5:Y:S02]  /*0240*/  LDG.E R24, desc[UR6][R2.64+0x960] ;  /* 0x0009600602187981 */ /* 0x000f64000c1e1900 */
[--C-:B------:R-:W-:Y:S02]  /*0250*/  IMAD.WIDE R10, R11, 0x4, R4.reuse ;  /* 0x000000040b0a7825 */ /* 0x100fe400078e0204 */
[----:B------:R-:W5:Y:S04]  /*0260*/  LDG.E R29, desc[UR6][R6.64+0x960] ;  /* 0x00096006061d7981 */ /* 0x000f68000c1e1900 */
[----:B------:R-:W5:Y:S01]  /*0270*/  LDG.E R27, desc[UR6][R10.64+-0x4] ;  /* 0xfffffc060a1b7981 */ /* 0x000f62000c1e1900 */
[----:B0-----:R-:W-:-:S03]  /*0280*/  IMAD.WIDE R8, R25, 0x4, R4 ;  /* 0x0000000419087825 */ /* 0x001fc600078e0204 */
[----:B------:R0:W5:Y:S01]  /*0290*/  LDG.E R26, desc[UR6][R10.64] ;  /* 0x000000060a1a7981 */ /* 0x000162000c1e1900 */
[----:B-1----:R-:W-:-:S03]  /*02a0*/  IADD3 R23, PT, PT, R13, 0x8, RZ ;  /* 0x000000080d177810 */ /* 0x002fc60007ffe0ff */
[----:B------:R-:W5:Y:S04]  /*02b0*/  LDG.E R22, desc[UR6][R2.64+0xe10] ;  /* 0x000e100602167981 */ /* 0x000f68000c1e1900 */
[----:B------:R-:W5:Y:S04]  /*02c0*/  LDG.E R25, desc[UR6][R8.64+-0x4] ;  /* 0xfffffc0608197981 */ /* 0x000f68000c1e1900 */
[----:B------:R1:W5:Y:S01]  /*02d0*/  LDG.E R20, desc[UR6][R8.64] ;  /* 0x0000000608147981 */ /* 0x000362000c1e1900 */
[----:B0-----:R-:W-:-:S05]  /*02e0*/  IADD3 R11, PT, PT, R13, 0xa, RZ ;  /* 0x0000000a0d0b7810 */ /* 0x001fca0007ffe0ff */
[----:B-1----:R-:W-:Y:S02]  /*02f0*/  IMAD.WIDE R8, R11, 0x4, R4 ;  /* 0x000000040b087825 */ /* 0x002fe400078e0204 */
[----:B------:R-:W5:Y:S02]  /*0300*/  LDG.E R11, desc[UR6][R6.64+0x12c0] ;  /* 0x0012c006060b7981 */ /* 0x000f64000c1e1900 */
[----:B--2---:R-:W-:Y:S02]  /*0310*/  IMAD R17, R17, R18, RZ ;  /* 0x0000001211117224 */ /* 0x004fe400078e02ff */
[----:B------:R-:W2:Y:S02]  /*0320*/  LDG.E R18, desc[UR6][R2.64+0x12c0] ;  /* 0x0012c00602127981 */ /* 0x000ea4000c1e1900 */
[----:B---3--:R-:W-:Y:S02]  /*0330*/  IMAD R21, R16, R21, R17 ;  /* 0x0000001510157224 */ /* 0x008fe400078e0211 */
[----:B------:R-:W-:-:S02]  /*0340*/  IMAD.WIDE R16, R23, 0x4, R4 ;  /* 0x0000000417107825 */ /* 0x000fc400078e0204 */
[----:B------:R-:W3:Y:S02]  /*0350*/  LDG.E R23, desc[UR6][R6.64+0xe10] ;  /* 0x000e100606177981 */ /* 0x000ee4000c1e1900 */
[----:B----4-:R-:W-:Y:S02]  /*0360*/  IMAD R14, R19, R14, R21 ;  /* 0x0000000e130e7224 */ /* 0x010fe400078e0215 */
[----:B------:R-:W4:Y:S04]  /*0370*/  LDG.E R10, desc[UR6][R16.64] ;  /* 0x00000006100a7981 */ /* 0x000f28000c1e1900 */
[----:B------:R0:W2:Y:S01]  /*0380*/  LDG.E R21, desc[UR6][R16.64+-0x4] ;  /* 0xfffffc0610157981 */ /* 0x0000a2000c1e1900 */
[----:B-----5:R-:W-:-:S03]  /*0390*/  IMAD R28, R12, R15, R14 ;  /* 0x0000000f0c1c7224 */ /* 0x020fc600078e020e */
[----:B------:R-:W5:Y:S04]  /*03a0*/  LDG.E R19, desc[UR6][R8.64+-0x4] ;  /* 0xfffffc0608137981 */ /* 0x000f68000c1e1900 */
[----:B------:R-:W5:Y:S04]  /*03b0*/  LDG.E R14, desc[UR6][R2.64+0x1770] ;  /* 0x00177006020e7981 */ /* 0x000f68000c1e1900 */
[----:B------:R1:W5:Y:S04]  /*03c0*/  LDG.E R15, desc[UR6][R8.64] ;  /* 0x00000006080f7981 */ /* 0x000368000c1e1900 */
[----:B------:R-:W5:Y:S01]  /*03d0*/  LDG.E R12, desc[UR6][R6.64+0x1770] ;  /* 0x00177006060c7981 */ /* 0x000f62000c1e1900 */
[----:B------:R-:W-:Y:S01]  /*03e0*/  IMAD R24, R27, R24, R28 ;  /* 0x000000181b187224 */ /* 0x000fe200078e021c */
[----:B------:R-:W-:-:S03]  /*03f0*/  IADD3 R27, PT, PT, R13, 0xc, RZ ;  /* 0x0000000c0d1b7810 */ /* 0x000fc60007ffe0ff */
[----:B------:R-:W-:Y:S02]  /*0400*/  IMAD R24, R26, R29, R24 ;  /* 0x0000001d1a187224 */ /* 0x000fe400078e0218 */
[----:B0-----:R-:W-:Y:S01]  /*0410*/  IMAD.WIDE R16, R27, 0x4, R4 ;  /* 0x000000041b107825 */ /* 0x001fe200078e0204 */
[----:B------:R-:W5:Y:S03]  /*0420*/  LDG.E R29, desc[UR6][R6.64+0x1c20] ;  /* 0x001c2006061d7981 */ /* 0x000f66000c1e1900 */
[----:B------:R-:W-:Y:S01]  /*0430*/  IMAD R22, R25, R22, R24 ;  /* 0x0000001619167224 */ /* 0x000fe200078e0218 */
[----:B------:R-:W-:Y:S01]  /*0440*/  IADD3 R25, PT, PT, R13, 0xe, RZ ;  /* 0x0000000e0d197810 */ /* 0x000fe20007ffe0ff */
[----:B------:R-:W5:Y:S04]  /*0450*/  LDG.E R24, desc[UR6][R2.64+0x1c20] ;  /* 0x001c200602187981 */ /* 0x000f68000c1e1900 */
[----:B------:R-:W5:Y:S01]  /*0460*/  LDG.E R27, desc[UR6][R16.64+-0x4] ;  /* 0xfffffc06101b7981 */ /* 0x000f62000c1e1900 */
[----:B-1----:R-:W-:-:S03]  /*0470*/  IMAD.WIDE R8, R25, 0x4, R4 ;  /* 0x0000000419087825 */ /* 0x002fc600078e0204 */
[----:B------:R0:W5:Y:S04]  /*0480*/  LDG.E R26, desc[UR6][R16.64] ;  /* 0x00000006101a7981 */ /* 0x000168000c1e1900 */
[----:B------:R-:W5:Y:S01]  /*0490*/  LDG.E R25, desc[UR6][R8.64+-0x4] ;  /* 0xfffffc0608197981 */ /* 0x000f62000c1e1900 */
[----:B0-----:R-:W-:Y:S01]  /*04a0*/  IADD3 R17, PT, PT, R13, 0x12, RZ ;  /* 0x000000120d117810 */ /* 0x001fe20007ffe0ff */
[----:B---3--:R-:W-:Y:S02]  /*04b0*/  IMAD R20, R20, R23, R22 ;  /* 0x0000001714147224 */ /* 0x008fe400078e0216 */
[----:B------:R-:W3:Y:S04]  /*04c0*/  LDG.E R22, desc[UR6][R2.64+0x20d0] ;  /* 0x0020d00602167981 */ /* 0x000ee8000c1e1900 */
[----:B------:R-:W3:Y:S01]  /*04d0*/  LDG.E R23, desc[UR6][R6.64+0x20d0] ;  /* 0x0020d00606177981 */ /* 0x000ee2000c1e1900 */
[----:B--2---:R-:W-:Y:S01]  /*04e0*/  IMAD R18, R21, R18, R20 ;  /* 0x0000001215127224 */ /* 0x004fe200078e0214 */
[----:B------:R-:W-:-:S02]  /*04f0*/  IADD3 R21, PT, PT, R13, 0x10, RZ ;  /* 0x000000100d157810 */ /* 0x000fc40007ffe0ff */
[----:B------:R0:W2:Y:S01]  /*0500*/  LDG.E R20, desc[UR6][R8.64] ;  /* 0x0000000608147981 */ /* 0x0000a2000c1e1900 */
[----:B----4-:R-:W-:Y:S02]  /*0510*/  IMAD R18, R10, R11, R18 ;  /* 0x0000000b0a127224 */ /* 0x010fe400078e0212 */
[----:B------:R-:W-:-:S04]  /*0520*/  IMAD.WIDE R10, R21, 0x4, R4 ;  /* 0x00000004150a7825 */ /* 0x000fc800078e0204 */
[----:B-----5:R-:W-:Y:S01]  /*0530*/  IMAD R14, R19, R14, R18 ;  /* 0x0000000e130e7224 */ /* 0x020fe200078e0212 */
[----:B------:R-:W4:Y:S04]  /*0540*/  LDG.E R21, desc[UR6][R10.64+-0x4] ;  /* 0xfffffc060a157981 */ /* 0x000f28000c1e1900 */
[----:B------:R-:W4:Y:S01]  /*0550*/  LDG.E R18, desc[UR6][R2.64+0x2580] ;  /* 0x0025800602127981 */ /* 0x000f22000c1e1900 */
[----:B0-----:R-:W-:-:S03]  /*0560*/  IMAD.WIDE R8, R17, 0x4, R4 ;  /* 0x0000000411087825 */ /* 0x001fc600078e0204 */
[----:B------:R0:W5:Y:S04]  /*0570*/  LDG.E R16, desc[UR6][R10.64] ;  /* 0x000000060a107981 */ /* 0x000168000c1e1900 */
[----:B------:R-:W5:Y:S01]  /*0580*/  LDG.E R17, desc[UR6][R6.64+0x2580] ;  /* 0x0025800606117981 */ /* 0x000f62000c1e1900 */
[----:B------:R-:W-:-:S03]  /*0590*/  IMAD R28, R15, R12, R14 ;  /* 0x0000000c0f1c7224 */ /* 0x000fc600078e020e */
[----:B------:R-:W5:Y:S04]  /*05a0*/  LDG.E R14, desc[UR6][R2.64+0x2a30] ;  /* 0x002a3006020e7981 */ /* 0x000f68000c1e1900 */
[----:B------:R-:W5:Y:S04]  /*05b0*/  LDG.E R19, desc[UR6][R8.64+-0x4] ;  /* 0xfffffc0608137981 */ /* 0x000f68000c1e1900 */
[----:B------:R-:W5:Y:S04]  /*05c0*/  LDG.E R15, desc[UR6][R8.64] ;  /* 0x00000006080f7981 */ /* 0x000f68000c1e1900 */
[----:B------:R-:W5:Y:S01]  /*05d0*/  LDG.E R12, desc[UR6][R6.64+0x2a30] ;  /* 0x002a3006060c7981 */ /* 0x000f62000c1e1900 */
[----:B------:R-:W-:Y:S01]  /*05e0*/  IMAD R24, R27, R24, R28 ;  /* 0x000000181b187224 */ /* 0x000fe200078e021c */
[----:B------:R-:W-:-:S03]  /*05f0*/  IADD3 R27, PT, PT, R13, 0x14, RZ ;  /* 0x000000140d1b7810 */ /* 0x000fc60007ffe0ff */
[----:B------:R-:W-:Y:S02]  /*0600*/  IMAD R24, R26, R29, R24 ;  /* 0x0000001d1a187224 */ /* 0x000fe400078e0218 */
[----:B0-----:R-:W-:Y:S01]  /*0610*/  IMAD.WIDE R10, R27, 0x4, R4 ;  /* 0x000000041b0a7825 */ /* 0x001fe200078e0204 */
[----:B------:R-:W5:Y:S04]  /*0620*/  LDG.E R29, desc[UR6][R6.64+0x2ee0] ;  /* 0x002ee006061d7981 */ /* 0x000f68000c1e1900 */
[----:B------:R-:W5:Y:S04]  /*0630*/  LDG.E R27, desc[UR6][R10.64+-0x4] ;  /* 0xfffffc060a1b7981 */ /* 0x000f68000c1e1900 */
[----:B------:R0:W5:Y:S02]  /*0640*/  LDG.E R26, desc[UR6][R10.64] ;  /* 0x000000060a1a7981 */ /* 0x000164000c1e1900 */
[----:B0-----:R-:W-:Y:S01]  /*0650*/  IADD3 R11, PT, PT, R13, 0x1a, RZ ;  /* 0x0000001a0d0b7810 */ /* 0x001fe20007ffe0ff */
[----:B---3--:R-:W-:Y:S01]  /*0660*/  IMAD R22, R25, R22, R24 ;  /* 0x0000001619167224 */ /* 0x008fe200078e0218 */
[----:B------:R-:W-:Y:S01]  /*0670*/  IADD3 R25, PT, PT, R13, 0x16, RZ ;  /* 0x000000160d197810 */ /* 0x000fe20007ffe0ff */
[----:B------:R-:W3:Y:S04]  /*0680*/  LDG.E R24, desc[UR6][R2.64+0x2ee0] ;  /* 0x002ee00602187981 */ /* 0x000ee8000c1e1900 */
[----:B------:R-:W-:-:S04]  /*0690*/  IMAD.WIDE R8, R25, 0x4, R4 ;  /* 0x0000000419087825 */ /* 0x000fc800078e0204 */
[----:B--2---:R-:W-:Y:S01]  /*06a0*/  IMAD R20, R20, R23, R22 ;  /* 0x0000001714147224 */ /* 0x004fe200078e0216 */
[----:B------:R-:W2:Y:S04]  /*06b0*/  LDG.E R25, desc[UR6][R8.64+-0x4] ;  /* 0xfffffc0608197981 */ /* 0x000ea8000c1e1900 */
[----:B------:R-:W2:Y:S04]  /*06c0*/  LDG.E R22, desc[UR6][R2.64+0x3390] ;  /* 0x0033900602167981 */ /* 0x000ea8000c1e1900 */
[----:B------:R-:W2:Y:S01]  /*06d0*/  LDG.E R23, desc[UR6][R6.64+0x3390] ;  /* 0x0033900606177981 */ /* 0x000ea2000c1e1900 */
[----:B----4-:R-:W-:Y:S01]  /*06e0*/  IMAD R18, R21, R18, R20 ;  /* 0x0000001215127224 */ /* 0x010fe200078e0214 */
[----:B------:R-:W-:-:S02]  /*06f0*/  IADD3 R21, PT, PT, R13, 0x18, RZ ;  /* 0x000000180d157810 */ /* 0x000fc40007ffe0ff */
[----:B------:R0:W4:Y:S01]  /*0700*/  LDG.E R20, desc[UR6][R8.64] ;  /* 0x0000000608147981 */ /* 0x000122000c1e1900 */
[----:B-----5:R-:W-:Y:S02]  /*0710*/  IMAD R18, R16, R17, R18 ;  /* 0x0000001110127224 */ /* 0x020fe400078e0212 */
[----:B------:R-:W-:-:S05]  /*0720*/  IMAD.WIDE R16, R21, 0x4, R4 ;  /* 0x0000000415107825 */ /* 0x000fca00078e0204 */
[----:B------:R-:W5:Y:S01]  /*0730*/  LDG.E R21, desc[UR6][R16.64+-0x4] ;  /* 0xfffffc0610157981 */ /* 0x000f62000c1e1900 */
[----:B------:R-:W-:-:S03]  /*0740*/  IMAD R14, R19, R14, R18 ;  /* 0x0000000e130e7224 */ /* 0x000fc600078e0212 */
[----:B------:R-:W5:Y:S01]  /*0750*/  LDG.E R18, desc[UR6][R2.64+0x3840] ;  /* 0x0038400602127981 */ /* 0x000f62000c1e1900 */
[----:B0-----:R-:W-:-:S03]  /*0760*/  IMAD.WIDE R8, R11, 0x4, R4 ;  /* 0x000000040b087825 */ /* 0x001fc600078e0204 */
[----:B------:R0:W5:Y:S04]  /*0770*/  LDG.E R10, desc[UR6][R16.64] ;  /* 0x00000006100a7981 */ /* 0x000168000c1e1900 */
[----:B------:R-:W5:Y:S01]  /*0780*/  LDG.E R11, desc[UR6][R6.64+0x3840] ;  /* 0x00384006060b7981 */ /* 0x000f62000c1e1900 */
[----:B------:R-:W-:-:S03]  /*0790*/  IMAD R28, R15, R12, R14 ;  /* 0x0000000c0f1c7224 */ /* 0x000fc600078e020e */
[----:B------:R-:W5:Y:S04]  /*07a0*/  LDG.E R14, desc[UR6][R2.64+0x3cf0] ;  /* 0x003cf006020e7981 */ /* 0x000f68000c1e1900 */
[----:B------:R-:W5:Y:S04]  /*07b0*/  LDG.E R19, desc[UR6][R8.64+-0x4] ;  /* 0xfffffc0608137981 */ /* 0x000f68000c1e1900 */
[----:B------:R1:W5:Y:S04]  /*07c0*/  LDG.E R12, desc[UR6][R8.64] ;  /* 0x00000006080c7981 */ /* 0x000368000c1e1900 */
[----:B------:R-:W5:Y:S01]  /*07d0*/  LDG.E R15, desc[UR6][R6.64+0x3cf0] ;  /* 0x003cf006060f7981 */ /* 0x000f62000c1e1900 */
[----:B---3--:R-:W-:Y:S01]  /*07e0*/  IMAD R24, R27, R24, R28 ;  /* 0x000000181b187224 */ /* 0x008fe200078e021c */
[----:B------:R-:W-:-:S03]  /*07f0*/  IADD3 R27, PT, PT, R13, 0x1c, RZ ;  /* 0x0000001c0d1b7810 */ /* 0x000fc60007ffe0ff */
[----:B------:R-:W-:Y:S02]  /*0800*/  IMAD R24, R26, R29, R24 ;  /* 0x0000001d1a187224 */ /* 0x000fe400078e0218 */
[----:B0-----:R-:W-:Y:S01]  /*0810*/  IMAD.WIDE R16, R27, 0x4, R4 ;  /* 0x000000041b107825 */ /* 0x001fe200078e0204 */
[----:B------:R-:W3:Y:S04]  /*0820*/  LDG.E R29, desc[UR6][R6.64+0x41a0] ;  /* 0x0041a006061d7981 */ /* 0x000ee8000c1e1900 */
[----:B------:R-:W3:Y:S01]  /*0830*/  LDG.E R27, desc[UR6][R16.64+-0x4] ;  /* 0xfffffc06101b7981 */ /* 0x000ee2000c1e1900 */
[----:B--2---:R-:W-:Y:S01]  /*0840*/  IMAD R22, R25, R22, R24 ;  /* 0x0000001619167224 */ /* 0x004fe200078e0218 */
[----:B------:R-:W-:Y:S02]  /*0850*/  IADD3 R25, PT, PT, R13, 0x1e, RZ ;  /* 0x0000001e0d197810 */ /* 0x000fe40007ffe0ff */
[----:B------:R-:W3:Y:S03]  /*0860*/  LDG.E R24, desc[UR6][R2.64+0x41a0] ;  /* 0x0041a00602187981 */ /* 0x000ee6000c1e1900 */
[----:B-1----:R-:W-:Y:S01]  /*0870*/  IMAD.WIDE R8, R25, 0x4, R4 ;  /* 0x0000000419087825 */ /* 0x002fe200078e0204 */
[----:B------:R0:W2:Y:S03]  /*0880*/  LDG.E R26, desc[UR6][R16.64] ;  /* 0x00000006101a7981 */ /* 0x0000a6000c1e1900 */
[----:B----4-:R-:W-:Y:S01]  /*0890*/  IMAD R20, R20, R23, R22 ;  /* 0x0000001714147224 */ /* 0x010fe200078e0216 */
[----:B------:R-:W4:Y:S04]  /*08a0*/  LDG.E R25, desc[UR6][R8.64+-0x4] ;  /* 0xfffffc0608197981 */ /* 0x000f28000c1e1900 */
[----:B------:R-:W4:Y:S04]  /*08b0*/  LDG.E R22, desc[UR6][R2.64+0x4650] ;  /* 0x0046500602167981 */ /* 0x000f28000c1e1900 */
[----:B------:R-:W4:Y:S01]  /*08c0*/  LDG.E R23, desc[UR6][R6.64+0x4650] ;  /* 0x0046500606177981 */ /* 0x000f22000c1e1900 */
[----:B-----5:R-:W-:Y:S01]  /*08d0*/  IMAD R18, R21, R18, R20 ;  /* 0x0000001215127224 */ /* 0x020fe200078e0214 */
[----:B------:R-:W-:-:S02]  /*08e0*/  IADD3 R21, PT, PT, R13, 0x20, RZ ;  /* 0x000000200d157810 */ /* 0x000fc40007ffe0ff */
[----:B------:R1:W5:Y:S01]  /*08f0*/  LDG.E R20, desc[UR6][R8.64] ;  /* 0x0000000608147981 */ /* 0x000362000c1e1900 */
[----:B0-----:R-:W-:Y:S01]  /*0900*/  IADD3 R17, PT, PT, R13, 0x22, RZ ;  /* 0x000000220d117810 */ /* 0x001fe20007ffe0ff */
[----:B------:R-:W-:Y:S02]  /*0910*/  IMAD R18, R10, R11, R18 ;  /* 0x0000000b0a127224 */ /* 0x000fe400078e0212 */
[----:B------:R-:W-:-:S05]  /*0920*/  IMAD.WIDE R10, R21, 0x4, R4 ;  /* 0x00000004150a7825 */ /* 0x000fca00078e0204 */
[----:B------:R-:W5:Y:S01]  /*0930*/  LDG.E R21, desc[UR6][R10.64+-0x4] ;  /* 0xfffffc060a157981 */ /* 0x000f62000c1e1900 */
[----:B------:R-:W-:-:S03]  /*0940*/  IMAD R14, R19, R14, R18 ;  /* 0x0000000e130e7224 */ /* 0x000fc600078e0212 */
[----:B------:R-:W5:Y:S01]  /*0950*/  LDG.E R18, desc[UR6][R2.64+0x4b00] ;  /* 0x004b000602127981 */ /* 0x000f62000c1e1900 */
[----:B-1----:R-:W-:-:S03]  /*0960*/  IMAD.WIDE R8, R17, 0x4, R4 ;  /* 0x0000000411087825 */ /* 0x002fc600078e0204 */
        /* <DEDUP_REMOVED lines=9> */
[----:B--2---:R-:W-:Y:S02]  /*0a00*/  IMAD R24, R26, R29, R24 ;  /* 0x0000001d1a187224 */ /* 0x004fe400078e0218 */
[----:B0-----:R-:W-:Y:S01]  /*0a10*/  IMAD.WIDE R10, R27, 0x4, R4 ;  /* 0x000000041b0a7825 */ /* 0x001fe200078e0204 */
[----:B------:R-:W2:Y:S04]  /*0a20*/  LDG.E R29, desc[UR6][R6.64+0x5460] ;  /* 0x00546006061d7981 */ /* 0x000ea8000c1e1900 */
[----:B------:R-:W3:Y:S01]  /*0a30*/  LDG.E R27, desc[UR6][R10.64+-0x4] ;  /* 0xfffffc060a1b7981 */ /* 0x000ee2000c1e1900 */
[----:B----4-:R-:W-:Y:S01]  /*0a40*/  IMAD R22, R25, R22, R24 ;  /* 0x0000001619167224 */ /* 0x010fe200078e0218 */
[----:B------:R-:W-:Y:S02]  /*0a50*/  IADD3 R25, PT, PT, R13, 0x26, RZ ;  /* 0x000000260d197810 */ /* 0x000fe40007ffe0ff */
[----:B------:R-:W3:Y:S03]  /*0a60*/  LDG.E R24, desc[UR6][R2.64+0x5460] ;  /* 0x0054600602187981 */ /* 0x000ee6000c1e1900 */
[----:B-1----:R-:W-:Y:S01]  /*0a70*/  IMAD.WIDE R8, R25, 0x4, R4 ;  /* 0x0000000419087825 */ /* 0x002fe200078e0204 */
[----:B------:R0:W2:Y:S04]  /*0a80*/  LDG.E R26, desc[UR6][R10.64] ;  /* 0x000000060a1a7981 */ /* 0x0000a8000c1e1900 */
[----:B------:R-:W4:Y:S01]  /*0a90*/  LDG.E R25, desc[UR6][R8.64+-0x4] ;  /* 0xfffffc0608197981 */ /* 0x000f22000c1e1900 */
[----:B-----5:R-:W-:-:S03]  /*0aa0*/  IMAD R20, R20, R23, R22 ;  /* 0x0000001714147224 */ /* 0x020fc600078e0216 */
[----:B------:R-:W4:Y:S04]  /*0ab0*/  LDG.E R22, desc[UR6][R2.64+0x5910] ;  /* 0x0059100602167981 */ /* 0x000f28000c1e1900 */
[----:B------:R-:W5:Y:S01]  /*0ac0*/  LDG.E R23, desc[UR6][R6.64+0x5910] ;  /* 0x0059100606177981 */ /* 0x000f62000c1e1900 */
[----:B0-----:R-:W-:Y:S01]  /*0ad0*/  IADD3 R11, PT, PT, R13, 0x2a, RZ ;  /* 0x0000002a0d0b7810 */ /* 0x001fe20007ffe0ff */
[----:B------:R-:W-:Y:S01]  /*0ae0*/  IMAD R18, R21, R18, R20 ;  /* 0x0000001215127224 */ /* 0x000fe200078e0214 */
[----:B------:R-:W-:Y:S01]  /*0af0*/  IADD3 R21, PT, PT, R13, 0x28, RZ ;  /* 0x000000280d157810 */ /* 0x000fe20007ffe0ff */
[----:B------:R0:W5:Y:S02]  /*0b00*/  LDG.E R20, desc[UR6][R8.64] ;  /* 0x0000000608147981 */ /* 0x000164000c1e1900 */
[----:B------:R-:W-:-:S02]  /*0b10*/  IMAD R18, R16, R17, R18 ;  /* 0x0000001110127224 */ /* 0x000fc400078e0212 */
        /* <DEDUP_REMOVED lines=27> */
[----:B------:R-:W-:Y:S01]  /*0cd0*/  IMAD R18, R21, R18, R20 ;  /* 0x0000001215127224 */ /* 0x000fe200078e0214 */
[----:B------:R-:W-:Y:S02]  /*0ce0*/  IADD3 R21, PT, PT, R13, 0x30, RZ ;  /* 0x000000300d157810 */ /* 0x000fe40007ffe0ff */
[----:B------:R1:W5:Y:S01]  /*0cf0*/  LDG.E R20, desc[UR6][R8.64] ;  /* 0x0000000608147981 */ /* 0x000362000c1e1900 */
[----:B------:R-:W-:Y:S02]  /*0d00*/  IMAD R18, R10, R11, R18 ;  /* 0x0000000b0a127224 */ /* 0x000fe400078e0212 */
[----:B------:R-:W-:Y:S01]  /*0d10*/  IMAD.WIDE R10, R21, 0x4, R4 ;  /* 0x00000004150a7825 */ /* 0x000fe200078e0204 */
[----:B0-----:R-:W-:-:S04]  /*0d20*/  IADD3 R17, PT, PT, R13, 0x32, RZ ;  /* 0x000000320d117810 */ /* 0x001fc80007ffe0ff */
        /* <DEDUP_REMOVED lines=16> */
[----:B------:R-:W3:Y:S04]  /*0e30*/  LDG.E R27, desc[UR6][R10.64+-0x4] ;  /* 0xfffffc060a1b7981 */ /* 0x000ee8000c1e1900 */
[----:B------:R-:W2:Y:S01]  /*0e40*/  LDG.E R26, desc[UR6][R10.64] ;  /* 0x000000060a1a7981 */ /* 0x000ea2000c1e1900 */
[----:B----4-:R-:W-:Y:S01]  /*0e50*/  IMAD R22, R25, R22, R24 ;  /* 0x0000001619167224 */ /* 0x010fe200078e0218 */
[----:B------:R-:W-:-:S02]  /*0e60*/  IADD3 R25, PT, PT, R13, 0x36, RZ ;  /* 0x000000360d197810 */ /* 0x000fc40007ffe0ff */
[----:B------:R-:W3:Y:S03]  /*0e70*/  LDG.E R24, desc[UR6][R2.64+0x79e0] ;  /* 0x0079e00602187981 */ /* 0x000ee6000c1e1900 */
[----:B-1----:R-:W-:Y:S01]  /*0e80*/  IMAD.WIDE R8, R25, 0x4, R4 ;  /* 0x0000000419087825 */ /* 0x002fe200078e0204 */
[----:B------:R-:W4:Y:S04]  /*0e90*/  LDG.E R11, desc[UR6][R6.64+0x8340] ;  /* 0x00834006060b7981 */ /* 0x000f28000c1e1900 */
[----:B------:R-:W4:Y:S01]  /*0ea0*/  LDG.E R25, desc[UR6][R8.64+-0x4] ;  /* 0xfffffc0608197981 */ /* 0x000f22000c1e1900 */
[----:B-----5:R-:W-:-:S03]  /*0eb0*/  IMAD R20, R20, R23, R22 ;  /* 0x0000001714147224 */ /* 0x020fc600078e0216 */
[----:B------:R-:W4:Y:S04]  /*0ec0*/  LDG.E R22, desc[UR6][R2.64+0x7e90] ;  /* 0x007e900602167981 */ /* 0x000f28000c1e1900 */
[----:B------:R-:W5:Y:S01]  /*0ed0*/  LDG.E R23, desc[UR6][R6.64+0x7e90] ;  /* 0x007e900606177981 */ /* 0x000f62000c1e1900 */
[----:B------:R-:W-:Y:S01]  /*0ee0*/  IMAD R18, R21, R18, R20 ;  /* 0x0000001215127224 */ /* 0x000fe200078e0214 */
[----:B------:R-:W-:-:S03]  /*0ef0*/  IADD3 R21, PT, PT, R13, 0x38, RZ ;  /* 0x000000380d157810 */ /* 0x000fc60007ffe0ff */
[----:B------:R-:W-:Y:S02]  /*0f00*/  IMAD R16, R16, R19, R18 ;  /* 0x0000001310107224 */ /* 0x000fe400078e0212 */
[----:B------:R0:W5:Y:S02]  /*0f10*/  LDG.E R18, desc[UR6][R8.64] ;  /* 0x0000000608127981 */ /* 0x000164000c1e1900 */
[----:B------:R-:W-:Y:S02]  /*0f20*/  IMAD R14, R17, R14, R16 ;  /* 0x0000000e110e7224 */ /* 0x000fe400078e0210 */
[----:B------:R-:W5:Y:S01]  /*0f30*/  LDG.E R16, desc[UR6][R2.64+0x8340] ;  /* 0x0083400602107981 */ /* 0x000f62000c1e1900 */
[----:B0-----:R-:W-:Y:S01]  /*0f40*/  IMAD.WIDE R8, R21, 0x4, R4 ;  /* 0x0000000415087825 */ /* 0x001fe200078e0204 */
[----:B------:R-:W-:-:S04]  /*0f50*/  IADD3 R21, PT, PT, R13, 0x3a, RZ ;  /* 0x0000003a0d157810 */ /* 0x000fc80007ffe0ff */
[----:B------:R-:W5:Y:S01]  /*0f60*/  LDG.E R19, desc[UR6][R8.64+-0x4] ;  /* 0xfffffc0608137981 */ /* 0x000f62000c1e1900 */
[----:B------:R-:W-:-:S03]  /*0f70*/  IMAD.WIDE R20, R21, 0x4, R4 ;  /* 0x0000000415147825 */ /* 0x000fc600078e0204 */
[----:B------:R0:W5:Y:S01]  /*0f80*/  LDG.E R10, desc[UR6][R8.64] ;  /* 0x00000006080a7981 */ /* 0x000162000c1e1900 */
        /* <DEDUP_REMOVED lines=11> */
[----:B------:R0:W2:Y:S01]  /*1040*/  LDG.E R26, desc[UR6][R8.64] ;  /* 0x00000006081a7981 */ /* 0x0000a2000c1e1900 */
[----:B----4-:R-:W-:Y:S01]  /*1050*/  IMAD R22, R25, R22, R24 ;  /* 0x0000001619167224 */ /* 0x010fe200078e0218 */
[----:B------:R-:W-:-:S02]  /*1060*/  IADD3 R25, PT, PT, R13, 0x3e, RZ ;  /* 0x0000003e0d197810 */ /* 0x000fc40007ffe0ff */
[----:B------:R-:W3:Y:S03]  /*1070*/  LDG.E R24, desc[UR6][R2.64+0x8ca0] ;  /* 0x008ca00602187981 */ /* 0x000ee6000c1e1900 */
[----:B-1----:R-:W-:-:S05]  /*1080*/  IMAD.WIDE R20, R25, 0x4, R4 ;  /* 0x0000000419147825 */ /* 0x002fca00078e0204 */
[----:B------:R-:W4:Y:S01]  /*1090*/  LDG.E R25, desc[UR6][R20.64+-0x4] ;  /* 0xfffffc0614197981 */ /* 0x000f22000c1e1900 */
[----:B0-----:R-:W-:-:S03]  /*10a0*/  IADD3 R9, PT, PT, R13, 0x42, RZ ;  /* 0x000000420d097810 */ /* 0x001fc60007ffe0ff */
[----:B------:R-:W4:Y:S01]  /*10b0*/  LDG.E R20, desc[UR6][R20.64] ;  /* 0x0000000614147981 */ /* 0x000f22000c1e1900 */
[----:B-----5:R-:W-:-:S03]  /*10c0*/  IMAD R18, R18, R23, R22 ;  /* 0x0000001712127224 */ /* 0x020fc600078e0216 */
[----:B------:R-:W4:Y:S04]  /*10d0*/  LDG.E R22, desc[UR6][R2.64+0x9150] ;  /* 0x0091500602167981 */ /* 0x000f28000c1e1900 */
[----:B------:R-:W5:Y:S01]  /*10e0*/  LDG.E R23, desc[UR6][R6.64+0x9150] ;  /* 0x0091500606177981 */ /* 0x000f62000c1e1900 */
[----:B------:R-:W-:-:S03]  /*10f0*/  IMAD.WIDE R8, R9, 0x4, R4 ;  /* 0x0000000409087825 */ /* 0x000fc600078e0204 */
[----:B------:R-:W5:Y:S01]  /*1100*/  LDG.E R21, desc[UR6][R6.64+0x9600] ;  /* 0x0096000606157981 */ /* 0x000f62000c1e1900 */
[----:B------:R-:W-:Y:S01]  /*1110*/  IMAD R16, R19, R16, R18 ;  /* 0x0000001013107224 */ /* 0x000fe200078e0212 */
[----:B------:R-:W-:-:S03]  /*1120*/  IADD3 R19, PT, PT, R13, 0x40, RZ ;  /* 0x000000400d137810 */ /* 0x000fc60007ffe0ff */
[----:B------:R-:W-:Y:S02]  /*1130*/  IMAD R16, R10, R11, R16 ;  /* 0x0000000b0a107224 */ /* 0x000fe400078e0210 */
[----:B------:R-:W-:-:S05]  /*1140*/  IMAD.WIDE R10, R19, 0x4, R4 ;  /* 0x00000004130a7825 */ /* 0x000fca00078e0204 */
[----:B------:R-:W5:Y:S01]  /*1150*/  LDG.E R19, desc[UR6][R10.64+-0x4] ;  /* 0xfffffc060a137981 */ /* 0x000f62000c1e1900 */
[----:B------:R-:W-:-:S03]  /*1160*/  IMAD R14, R17, R14, R16 ;  /* 0x0000000e110e7224 */ /* 0x000fc600078e0210 */
[----:B------:R-:W5:Y:S04]  /*1170*/  LDG.E R16, desc[UR6][R2.64+0x9600] ;  /* 0x0096000602107981 */ /* 0x000f68000c1e1900 */
        /* <DEDUP_REMOVED lines=15> */
[----:B------:R-:W3:Y:S01]  /*1270*/  LDG.E R24, desc[UR6][R2.64+0x9f60] ;  /* 0x009f600602187981 */ /* 0x000ee2000c1e1900 */
[----:B-----5:R-:W-:Y:S02]  /*1280*/  IMAD R20, R20, R23, R22 ;  /* 0x0000001714147224 */ /* 0x020fe400078e0216 */
[----:B-1----:R-:W-:Y:S01]  /*1290*/  IMAD.WIDE R8, R25, 0x4, R4 ;  /* 0x0000000419087825 */ /* 0x002fe200078e0204 */
[C---:B------:R-:W-:Y:S01]  /*12a0*/  IADD3 R23, PT, PT, R13.reuse, 0x48, RZ ;  /* 0x000000480d177810 */ /* 0x040fe20007ffe0ff */
[----:B------:R-:W4:Y:S04]  /*12b0*/  LDG.E R25, desc[UR6][R6.64+0xa410] ;  /* 0x00a4100606197981 */ /* 0x000f28000c1e1900 */
[----:B------:R-:W4:Y:S01]  /*12c0*/  LDG.E R22, desc[UR6][R8.64] ;  /* 0x0000000608167981 */ /* 0x000f22000c1e1900 */
[----:B0-----:R-:W-:Y:S01]  /*12d0*/  IADD3 R11, PT, PT, R13, 0x4a, RZ ;  /* 0x0000004a0d0b7810 */ /* 0x001fe20007ffe0ff */
[----:B------:R-:W-:-:S02]  /*12e0*/  IMAD R20, R19, R16, R20 ;  /* 0x0000001013147224 */ /* 0x000fc400078e0214 */
[----:B------:R-:W5:Y:S04]  /*12f0*/  LDG.E R16, desc[UR6][R2.64+0xa410] ;  /* 0x00a4100602107981 */ /* 0x000f68000c1e1900 */
[----:B------:R0:W5:Y:S01]  /*1300*/  LDG.E R19, desc[UR6][R8.64+-0x4] ;  /* 0xfffffc0608137981 */ /* 0x000162000c1e1900 */
[----:B------:R-:W-:-:S03]  /*1310*/  IMAD R18, R18, R21, R20 ;  /* 0x0000001512127224 */ /* 0x000fc600078e0214 */
[----:B------:R-:W4:Y:S01]  /*1320*/  LDG.E R20, desc[UR6][R2.64+0xa8c0] ;  /* 0x00a8c00602147981 */ /* 0x000f22000c1e1900 */
[----:B0-----:R-:W-:-:S05]  /*1330*/  IMAD.WIDE R8, R23, 0x4, R4 ;  /* 0x0000000417087825 */ /* 0x001fca00078e0204 */
[----:B------:R-:W4:Y:S01]  /*1340*/  LDG.E R23, desc[UR6][R8.64+-0x4] ;  /* 0xfffffc0608177981 */ /* 0x000f22000c1e1900 */
[----:B------:R-:W-:Y:S02]  /*1350*/  IMAD R18, R15, R14, R18 ;  /* 0x0000000e0f127224 */ /* 0x000fe400078e0212 */
[----:B------:R-:W-:Y:S01]  /*1360*/  IMAD.WIDE R10, R11, 0x4, R4 ;  /* 0x000000040b0a7825 */ /* 0x000fe200078e0204 */
[----:B------:R0:W4:Y:S04]  /*1370*/  LDG.E R14, desc[UR6][R8.64] ;  /* 0x00000006080e7981 */ /* 0x000128000c1e1900 */
[----:B------:R-:W4:Y:S01]  /*1380*/  LDG.E R15, desc[UR6][R6.64+0xa8c0] ;  /* 0x00a8c006060f7981 */ /* 0x000f22000c1e1900 */
[----:B------:R-:W-:-:S03]  /*1390*/  IMAD R28, R12, R17, R18 ;  /* 0x000000110c1c7224 */ /* 0x000fc600078e0212 */
[----:B------:R-:W4:Y:S04]  /*13a0*/  LDG.E R12, desc[UR6][R2.64+0xad70] ;  /* 0x00ad7006020c7981 */ /* 0x000f28000c1e1900 */
[----:B------:R-:W4:Y:S04]  /*13b0*/  LDG.E R21, desc[UR6][R10.64+-0x4] ;  /* 0xfffffc060a157981 */ /* 0x000f28000c1e1900 */
[----:B------:R1:W4:Y:S04]  /*13c0*/  LDG.E R18, desc[UR6][R10.64] ;  /* 0x000000060a127981 */ /* 0x000328000c1e1900 */
[----:B------:R-:W4:Y:S01]  /*13d0*/  LDG.E R17, desc[UR6][R6.64+0xad70] ;  /* 0x00ad700606117981 */ /* 0x000f22000c1e1900 */
[----:B---3--:R-:W-:Y:S01]  /*13e0*/  IMAD R24, R27, R24, R28 ;  /* 0x000000181b187224 */ /* 0x008fe200078e021c */
[----:B------:R-:W-:-:S03]  /*13f0*/  IADD3 R27, PT, PT, R13, 0x4c, RZ ;  /* 0x0000004c0d1b7810 */ /* 0x000fc60007ffe0ff */
[----:B--2---:R-:W-:Y:S02]  /*1400*/  IMAD R24, R26, R29, R24 ;  /* 0x0000001d1a187224 */ /* 0x004fe400078e0218 */
[--C-:B0-----:R-:W-:Y:S01]  /*1410*/  IMAD.WIDE R8, R27, 0x4, R4.reuse ;  /* 0x000000041b087825 */ /* 0x101fe200078e0204 */
[----:B------:R-:W-:Y:S01]  /*1420*/  IADD3 R27, PT, PT, R13, 0x4e, RZ ;  /* 0x0000004e0d1b7810 */ /* 0x000fe20007ffe0ff */
[----:B------:R-:W2:Y:S04]  /*1430*/  LDG.E R29, desc[UR6][R6.64+0xbb80] ;  /* 0x00bb8006061d7981 */ /* 0x000ea8000c1e1900 */
[----:B-1----:R-:W-:Y:S01]  /*1440*/  IMAD.WIDE R10, R27, 0x4, R4 ;  /* 0x000000041b0a7825 */ /* 0x002fe200078e0204 */
[----:B------:R-:W-:-:S03]  /*1450*/  IADD3 R27, PT, PT, R13, 0x50, RZ ;  /* 0x000000500d1b7810 */ /* 0x000fc60007ffe0ff */
[----:B-----5:R-:W-:Y:S02]  /*1460*/  IMAD R24, R19, R16, R24 ;  /* 0x0000001013187224 */ /* 0x020fe400078e0218 */
[----:B------:R-:W3:Y:S02]  /*1470*/  LDG.E R19, desc[UR6][R2.64+0xb220] ;  /* 0x00b2200602137981 */ /* 0x000ee4000c1e1900 */
[----:B----4-:R-:W-:Y:S02]  /*1480*/  IMAD R24, R22, R25, R24 ;  /* 0x0000001916187224 */ /* 0x010fe400078e0218 */
[----:B------:R-:W3:Y:S04]  /*1490*/  LDG.E R16, desc[UR6][R8.64+-0x4] ;  /* 0xfffffc0608107981 */ /* 0x000ee8000c1e1900 */
[----:B------:R0:W4:Y:S04]  /*14a0*/  LDG.E R22, desc[UR6][R8.64] ;  /* 0x0000000608167981 */ /* 0x000128000c1e1900 */
[----:B------:R-:W4:Y:S01]  /*14b0*/  LDG.E R25, desc[UR6][R6.64+0xb220] ;  /* 0x00b2200606197981 */ /* 0x000f22000c1e1900 */
[----:B------:R-:W-:-:S03]  /*14c0*/  IMAD R24, R23, R20, R24 ;  /* 0x0000001417187224 */ /* 0x000fc600078e0218 */
[----:B------:R-:W5:Y:S04]  /*14d0*/  LDG.E R23, desc[UR6][R2.64+0xb6d0] ;  /* 0x00b6d00602177981 */ /* 0x000f68000c1e1900 */
[----:B------:R-:W5:Y:S01]  /*14e0*/  LDG.E R20, desc[UR6][R10.64+-0x4] ;  /* 0xfffffc060a147981 */ /* 0x000f62000c1e1900 */
[----:B------:R-:W-:Y:S02]  /*14f0*/  IMAD R26, R14, R15, R24 ;  /* 0x0000000f0e1a7224 */ /* 0x000fe400078e0218 */
[----:B------:R-:W-:Y:S01]  /*1500*/  IMAD.WIDE R14, R27, 0x4, R4 ;  /* 0x000000041b0e7825 */ /* 0x000fe200078e0204 */
[----:B------:R1:W2:Y:S04]  /*1510*/  LDG.E R24, desc[UR6][R10.64] ;  /* 0x000000060a187981 */ /* 0x0002a8000c1e1900 */
[----:B------:R-:W2:Y:S01]  /*1520*/  LDG.E R27, desc[UR6][R6.64+0xb6d0] ;  /* 0x00b6d006061b7981 */ /* 0x000ea2000c1e1900 */
[----:B------:R-:W-:Y:S01]  /*1530*/  IMAD R28, R21, R12, R26 ;  /* 0x0000000c151c7224 */ /* 0x000fe200078e021a */
[----:B0-----:R-:W-:-:S02]  /*1540*/  IADD3 R9, PT, PT, R13, 0x52, RZ ;  /* 0x000000520d097810 */ /* 0x001fc40007ffe0ff */
[----:B------:R-:W2:Y:S04]  /*1550*/  LDG.E R21, desc[UR6][R2.64+0xbb80] ;  /* 0x00bb800602157981 */ /* 0x000ea8000c1e1900 */
[----:B------:R-:W2:Y:S01]  /*1560*/  LDG.E R12, desc[UR6][R14.64+-0x4] ;  /* 0xfffffc060e0c7981 */ /* 0x000ea2000c1e1900 */
[----:B------:R-:W-:-:S03]  /*1570*/  IMAD.WIDE R8, R9, 0x4, R4 ;  /* 0x0000000409087825 */ /* 0x000fc600078e0204 */
[----:B------:R-:W2:Y:S01]  /*1580*/  LDG.E R26, desc[UR6][R14.64] ;  /* 0x000000060e1a7981 */ /* 0x000ea2000c1e1900 */
[----:B-1----:R-:W-:-:S03]  /*1590*/  IMAD R10, R18, R17, R28 ;  /* 0x00000011120a7224 */ /* 0x002fc600078e021c */
[----:B------:R-:W2:Y:S04]  /*15a0*/  LDG.E R17, desc[UR6][R2.64+0xc030] ;  /* 0x00c0300602117981 */ /* 0x000ea8000c1e1900 */
[----:B------:R-:W2:Y:S04]  /*15b0*/  LDG.E R18, desc[UR6][R8.64+-0x4] ;  /* 0xfffffc0608127981 */ /* 0x000ea8000c1e1900 */
[----:B------:R0:W2:Y:S04]  /*15c0*/  LDG.E R28, desc[UR6][R8.64] ;  /* 0x00000006081c7981 */ /* 0x0000a8000c1e1900 */
[----:B------:R-:W2:Y:S01]  /*15d0*/  LDG.E R15, desc[UR6][R6.64+0xc030] ;  /* 0x00c03006060f7981 */ /* 0x000ea2000c1e1900 */
[----:B------:R-:W-:Y:S01]  /*15e0*/  IADD3 R11, PT, PT, R13, 0x54, RZ ;  /* 0x000000540d0b7810 */ /* 0x000fe20007ffe0ff */
[----:B---3--:R-:W-:-:S02]  /*15f0*/  IMAD R10, R16, R19, R10 ;  /* 0x00000013100a7224 */ /* 0x008fc400078e020a */
[----:B------:R-:W3:Y:S02]  /*1600*/  LDG.E R19, desc[UR6][R2.64+0xc4e0] ;  /* 0x00c4e00602137981 */ /* 0x000ee4000c1e1900 */
[----:B----4-:R-:W-:Y:S02]  /*1610*/  IMAD R22, R22, R25, R10 ;  /* 0x0000001916167224 */ /* 0x010fe400078e020a */
[----:B------:R-:W-:Y:S01]  /*1620*/  IMAD.WIDE R10, R11, 0x4, R4 ;  /* 0x000000040b0a7825 */ /* 0x000fe200078e0204 */
[----:B------:R-:W4:Y:S04]  /*1630*/  LDG.E R25, desc[UR6][R2.64+0xc990] ;  /* 0x00c9900602197981 */ /* 0x000f28000c1e1900 */
[----:B------:R-:W3:Y:S01]  /*1640*/  LDG.E R14, desc[UR6][R10.64+-0x4] ;  /* 0xfffffc060a0e7981 */ /* 0x000ee2000c1e1900 */
[----:B-----5:R-:W-:Y:S01]  /*1650*/  IMAD R20, R20, R23, R22 ;  /* 0x0000001714147224 */ /* 0x020fe200078e0216 */
[----:B------:R-:W-:-:S02]  /*1660*/  IADD3 R23, PT, PT, R13, 0x56, RZ ;  /* 0x000000560d177810 */ /* 0x000fc40007ffe0ff */
[----:B------:R1:W5:Y:S03]  /*1670*/  LDG.E R16, desc[UR6][R10.64] ;  /* 0x000000060a107981 */ /* 0x000366000c1e1900 */
[----:B0-----:R-:W-:Y:S01]  /*1680*/  IMAD.WIDE R8, R23, 0x4, R4 ;  /* 0x0000000417087825 */ /* 0x001fe200078e0204 */
[----:B------:R-:W4:Y:S03]  /*1690*/  LDG.E R22, desc[UR6][R6.64+0xc990] ;  /* 0x00c9900606167981 */ /* 0x000f26000c1e1900 */
[----:B--2---:R-:W-:Y:S01]  /*16a0*/  IMAD R20, R24, R27, R20 ;  /* 0x0000001b18147224 */ /* 0x004fe200078e0214 */
[----:B------:R-:W5:Y:S04]  /*16b0*/  LDG.E R23, desc[UR6][R6.64+0xc4e0] ;  /* 0x00c4e00606177981 */ /* 0x000f68000c1e1900 */
[----:B------:R-:W2:Y:S01]  /*16c0*/  LDG.E R27, desc[UR6][R8.64] ;  /* 0x00000006081b7981 */ /* 0x000ea2000c1e1900 */
[----:B------:R-:W-:Y:S01]  /*16d0*/  IMAD R20, R12, R21, R20 ;  /* 0x000000150c147224 */ /* 0x000fe200078e0214 */
[----:B------:R-:W-:-:S02]  /*16e0*/  IADD3 R21, PT, PT, R13, 0x58, RZ ;  /* 0x000000580d157810 */ /* 0x000fc40007ffe0ff */
[----:B------:R0:W4:Y:S01]  /*16f0*/  LDG.E R12, desc[UR6][R8.64+-0x4] ;  /* 0xfffffc06080c7981 */ /* 0x000122000c1e1900 */
[----:B------:R-:W-:Y:S02]  /*1700*/  IMAD R26, R26, R29, R20 ;  /* 0x0000001d1a1a7224 */ /* 0x000fe400078e0214 */
[----:B------:R-:W-:Y:S01]  /*1710*/  IMAD.WIDE R20, R21, 0x4, R4 ;  /* 0x0000000415147825 */ /* 0x000fe200078e0204 */
[----:B-1----:R-:W-:Y:S01]  /*1720*/  IADD3 R11, PT, PT, R13, 0x5a, RZ ;  /* 0x0000005a0d0b7810 */ /* 0x002fe20007ffe0ff */
[----:B------:R-:W2:Y:S02]  /*1730*/  LDG.E R24, desc[UR6][R6.64+0xce40] ;  /* 0x00ce400606187981 */ /* 0x000ea4000c1e1900 */
[----:B------:R-:W-:Y:S02]  /*1740*/  IMAD R26, R18, R17, R26 ;  /* 0x00000011121a7224 */ /* 0x000fe400078e021a */
[----:B------:R-:W2:Y:S04]  /*1750*/  LDG.E R29, desc[UR6][R20.64] ;  /* 0x00000006141d7981 */ /* 0x000ea8000c1e1900 */
[----:B------:R-:W2:Y:S04]  /*1760*/  LDG.E R18, desc[UR6][R2.64+0xce40] ;  /* 0x00ce400602127981 */ /* 0x000ea8000c1e1900 */
[----:B------:R-:W2:Y:S01]  /*1770*/  LDG.E R17, desc[UR6][R20.64+-0x4] ;  /* 0xfffffc0614117981 */ /* 0x000ea2000c1e1900 */
[----:B------:R-:W-:-:S04]  /*1780*/  IMAD.WIDE R10, R11, 0x4, R4 ;  /* 0x000000040b0a7825 */ /* 0x000fc800078e0204 */
[----:B0-----:R-:W-:Y:S02]  /*1790*/  IMAD R8, R28, R15, R26 ;  /* 0x0000000f1c087224 */ /* 0x001fe400078e021a */
[----:B------:R-:W2:Y:S04]  /*17a0*/  LDG.E R15, desc[UR6][R2.64+0xd2f0] ;  /* 0x00d2f006020f7981 */ /* 0x000ea8000c1e1900 */
[----:B------:R-:W2:Y:S04]  /*17b0*/  LDG.E R26, desc[UR6][R10.64+-0x4] ;  /* 0xfffffc060a1a7981 */ /* 0x000ea8000c1e1900 */
[----:B------:R0:W2:Y:S04]  /*17c0*/  LDG.E R21, desc[UR6][R10.64] ;  /* 0x000000060a157981 */ /* 0x0000a8000c1e1900 */
[----:B------:R-:W2:Y:S01]  /*17d0*/  LDG.E R28, desc[UR6][R6.64+0xd2f0] ;  /* 0x00d2f006061c7981 */ /* 0x000ea2000c1e1900 */
[----:B------:R-:W-:-:S03]  /*17e0*/  IADD3 R9, PT, PT, R13, 0x5c, RZ ;  /* 0x0000005c0d097810 */ /* 0x000fc60007ffe0ff */
[----:B------:R-:W2:Y:S01]  /*17f0*/  LDG.E R20, desc[UR6][R6.64+0xdc50] ;  /* 0x00dc500606147981 */ /* 0x000ea2000c1e1900 */
[----:B---3--:R-:W-:-:S03]  /*1800*/  IMAD R8, R14, R19, R8 ;  /* 0x000000130e087224 */ /* 0x008fc600078e0208 */
[----:B------:R-:W3:Y:S01]  /*1810*/  LDG.E R19, desc[UR6][R2.64+0xd7a0] ;  /* 0x00d7a00602137981 */ /* 0x000ee2000c1e1900 */
[----:B-----5:R-:W-:Y:S02]  /*1820*/  IMAD R16, R16, R23, R8 ;  /* 0x0000001710107224 */ /* 0x020fe400078e0208 */
[----:B------:R-:W-:Y:S01]  /*1830*/  IMAD.WIDE R8, R9, 0x4, R4 ;  /* 0x0000000409087825 */ /* 0x000fe200078e0204 */
[----:B------:R-:W-:-:S04]  /*1840*/  IADD3 R23, PT, PT, R13, 0x5e, RZ ;  /* 0x0000005e0d177810 */ /* 0x000fc80007ffe0ff */
[----:B------:R-:W5:Y:S01]  /*1850*/  LDG.E R14, desc[UR6][R8.64] ;  /* 0x00000006080e7981 */ /* 0x000f62000c1e1900 */
[----:B----4-:R-:W-:-:S03]  /*1860*/  IMAD R16, R12, R25, R16 ;  /* 0x000000190c107224 */ /* 0x010fc600078e0210 */
[----:B------:R1:W3:Y:S01]  /*1870*/  LDG.E R12, desc[UR6][R8.64+-0x4] ;  /* 0xfffffc06080c7981 */ /* 0x0002e2000c1e1900 */
[----:B--2---:R-:W-:Y:S02]  /*1880*/  IMAD R16, R27, R22, R16 ;  /* 0x000000161b107224 */ /* 0x004fe400078e0210 */
[----:B0-----:R-:W-:Y:S01]  /*1890*/  IMAD.WIDE R10, R23, 0x4, R4 ;  /* 0x00000004170a7825 */ /* 0x001fe200078e0204 */
[----:B------:R-:W2:Y:S04]  /*18a0*/  LDG.E R25, desc[UR6][R2.64+0xdc50] ;  /* 0x00dc500602197981 */ /* 0x000ea8000c1e1900 */
[----:B------:R-:W5:Y:S04]  /*18b0*/  LDG.E R23, desc[UR6][R6.64+0xd7a0] ;  /* 0x00d7a00606177981 */ /* 0x000f68000c1e1900 */
[----:B------:R-:W4:Y:S01]  /*18c0*/  LDG.E R27, desc[UR6][R10.64] ;  /* 0x000000060a1b7981 */ /* 0x000f22000c1e1900 */
[----:B------:R-:W-:Y:S01]  /*18d0*/  IMAD R16, R17, R18, R16 ;  /* 0x0000001211107224 */ /* 0x000fe200078e0210 */
[----:B------:R-:W-:-:S02]  /*18e0*/  IADD3 R17, PT, PT, R13, 0x60, RZ ;  /* 0x000000600d117810 */ /* 0x000fc40007ffe0ff */
[----:B------:R0:W2:Y:S01]  /*18f0*/  LDG.E R18, desc[UR6][R10.64+-0x4] ;  /* 0xfffffc060a127981 */ /* 0x0000a2000c1e1900 */
[----:B------:R-:W-:Y:S02]  /*1900*/  IMAD R24, R29, R24, R16 ;  /* 0x000000181d187224 */ /* 0x000fe400078e0210 */
[----:B------:R-:W-:Y:S01]  /*1910*/  IMAD.WIDE R16, R17, 0x4, R4 ;  /* 0x0000000411107825 */ /* 0x000fe200078e0204 */
[----:B-1----:R-:W-:Y:S01]  /*1920*/  IADD3 R9, PT, PT, R13, 0x62, RZ ;  /* 0x000000620d097810 */ /* 0x002fe20007ffe0ff */
[----:B------:R-:W4:Y:S02]  /*1930*/  LDG.E R22, desc[UR6][R2.64+0xe100] ;  /* 0x00e1000602167981 */ /* 0x000f24000c1e1900 */
[----:B------:R-:W-:Y:S02]  /*1940*/  IMAD R26, R26, R15, R24 ;  /* 0x0000000f1a1a7224 */ /* 0x000fe400078e0218 */
[----:B------:R-:W4:Y:S04]  /*1950*/  LDG.E R29, desc[UR6][R6.64+0xe100] ;  /* 0x00e10006061d7981 */ /* 0x000f28000c1e1900 */
[----:B------:R-:W4:Y:S01]  /*1960*/  LDG.E R15, desc[UR6][R16.64+-0x4] ;  /* 0xfffffc06100f7981 */ /* 0x000f22000c1e1900 */
[----:B------:R-:W-:-:S03]  /*1970*/  IMAD.WIDE R8, R9, 0x4, R4 ;  /* 0x0000000409087825 */ /* 0x000fc600078e0204 */
[----:B------:R-:W4:Y:S01]  /*1980*/  LDG.E R24, desc[UR6][R16.64] ;  /* 0x0000000610187981 */ /* 0x000f22000c1e1900 */
[----:B0-----:R-:W-:-:S03]  /*1990*/  IMAD R10, R21, R28, R26 ;  /* 0x0000001c150a7224 */ /* 0x001fc600078e021a */
[----:B------:R-:W4:Y:S04]  /*19a0*/  LDG.E R26, desc[UR6][R2.64+0xe5b0] ;  /* 0x00e5b006021a7981 */ /* 0x000f28000c1e1900 */
[----:B------:R-:W4:Y:S04]  /*19b0*/  LDG.E R21, desc[UR6][R8.64+-0x4] ;  /* 0xfffffc0608157981 */ /* 0x000f28000c1e1900 */
[----:B------:R0:W4:Y:S04]  /*19c0*/  LDG.E R28, desc[UR6][R8.64] ;  /* 0x00000006081c7981 */ /* 0x000128000c1e1900 */
[----:B------:R-:W4:Y:S01]  /*19d0*/  LDG.E R17, desc[UR6][R6.64+0xe5b0] ;  /* 0x00e5b00606117981 */ /* 0x000f22000c1e1900 */
[----:B------:R-:W-:-:S03]  /*19e0*/  IADD3 R11, PT, PT, R13, 0x64, RZ ;  /* 0x000000640d0b7810 */ /* 0x000fc60007ffe0ff */
[----:B------:R-:W4:Y:S01]  /*19f0*/  LDG.E R16, desc[UR6][R6.64+0xea60] ;  /* 0x00ea600606107981 */ /* 0x000f22000c1e1900 */
[----:B---3--:R-:W-:-:S03]  /*1a00*/  IMAD R10, R12, R19, R10 ;  /* 0x000000130c0a7224 */ /* 0x008fc600078e020a */
[----:B------:R-:W3:Y:S01]  /*1a10*/  LDG.E R19, desc[UR6][R2.64+0xea60] ;  /* 0x00ea600602137981 */ /* 0x000ee2000c1e1900 */
[----:B-----5:R-:W-:Y:S02]  /*1a20*/  IMAD R14, R14, R23, R10 ;  /* 0x000000170e0e7224 */ /* 0x020fe400078e020a */
[----:B------:R-:W-:-:S05]  /*1a30*/  IMAD.WIDE R10, R11, 0x4, R4 ;  /* 0x000000040b0a7825 */ /* 0x000fca00078e0204 */
[----:B------:R-:W3:Y:S01]  /*1a40*/  LDG.E R12, desc[UR6][R10.64+-0x4] ;  /* 0xfffffc060a0c7981 */ /* 0x000ee2000c1e1900 */
[----:B--2---:R-:W-:Y:S01]  /*1a50*/  IMAD R14, R18, R25, R14 ;  /* 0x00000019120e7224 */ /* 0x004fe200078e020e */
[----:B------:R-:W-:Y:S02]  /*1a60*/  IADD3 R25, PT, PT, R13, 0x66, RZ ;  /* 0x000000660d197810 */ /* 0x000fe40007ffe0ff */
[----:B------:R1:W2:Y:S01]  /*1a70*/  LDG.E R23, desc[UR6][R10.64] ;  /* 0x000000060a177981 */ /* 0x0002a2000c1e1900 */
[----:B----4-:R-:W-:Y:S02]  /*1a80*/  IMAD R14, R27, R20, R14 ;  /* 0x000000141b0e7224 */ /* 0x010fe400078e020e */
[----:B0-----:R-:W-:Y:S01]  /*1a90*/  IMAD.WIDE R8, R25, 0x4, R4 ;  /* 0x0000000419087825 */ /* 0x001fe200078e0204 */
[----:B------:R-:W4:Y:S04]  /*1aa0*/  LDG.E R27, desc[UR6][R6.64+0xef10] ;  /* 0x00ef1006061b7981 */ /* 0x000f28000c1e1900 */
[----:B------:R-:W5:Y:S01]  /*1ab0*/  LDG.E R25, desc[UR6][R2.64+0xef10] ;  /* 0x00ef100602197981 */ /* 0x000f62000c1e1900 */
[----:B------:R-:W-:Y:S01]  /*1ac0*/  IMAD R14, R15, R22, R14 ;  /* 0x000000160f0e7224 */ /* 0x000fe200078e020e */
[----:B------:R-:W-:-:S02]  /*1ad0*/  IADD3 R15, PT, PT, R13, 0x68, RZ ;  /* 0x000000680d0f7810 */ /* 0x000fc40007ffe0ff */
[----:B------:R-:W5:Y:S01]  /*1ae0*/  LDG.E R18, desc[UR6][R8.64+-0x4] ;  /* 0xfffffc0608127981 */ /* 0x000f62000c1e1900 */
[----:B------:R-:W-:Y:S02]  /*1af0*/  IMAD R24, R24, R29, R14 ;  /* 0x0000001d18187224 */ /* 0x000fe400078e020e */
[----:B------:R-:W-:Y:S01]  /*1b00*/  IMAD.WIDE R14, R15, 0x4, R4 ;  /* 0x000000040f0e7825 */ /* 0x000fe200078e0204 */
[----:B------:R0:W4:Y:S01]  /*1b10*/  LDG.E R20, desc[UR6][R8.64] ;  /* 0x0000000608147981 */ /* 0x000122000c1e1900 */
[----:B-1----:R-:W-:-:S03]  /*1b20*/  IADD3 R11, PT, PT, R13, 0x6a, RZ ;  /* 0x0000006a0d0b7810 */ /* 0x002fc60007ffe0ff */
[----:B------:R-:W4:Y:S01]  /*1b30*/  LDG.E R22, desc[UR6][R2.64+0xf3c0] ;  /* 0x00f3c00602167981 */ /* 0x000f22000c1e1900 */
[----:B------:R-:W-:-:S03]  /*1b40*/  IMAD R26, R21, R26, R24 ;  /* 0x0000001a151a7224 */ /* 0x000fc600078e0218 */
[----:B------:R-:W4:Y:S01]  /*1b50*/  LDG.E R21, desc[UR6][R14.64+-0x4] ;  /* 0xfffffc060e157981 */ /* 0x000f22000c1e1900 */
[----:B------:R-:W-:-:S03]  /*1b60*/  IMAD.WIDE R10, R11, 0x4, R4 ;  /* 0x000000040b0a7825 */ /* 0x000fc600078e0204 */
[----:B------:R-:W4:Y:S04]  /*1b70*/  LDG.E R29, desc[UR6][R14.64] ;  /* 0x000000060e1d7981 */ /* 0x000f28000c1e1900 */
[----:B------:R-:W4:Y:S01]  /*1b80*/  LDG.E R24, desc[UR6][R6.64+0xf3c0] ;  /* 0x00f3c00606187981 */ /* 0x000f22000c1e1900 */
[----:B0-----:R-:W-:-:S03]  /*1b90*/  IMAD R8, R28, R17, R26 ;  /* 0x000000111c087224 */ /* 0x001fc600078e021a */
[----:B------:R-:W4:Y:S04]  /*1ba0*/  LDG.E R17, desc[UR6][R2.64+0xf870] ;  /* 0x00f8700602117981 */ /* 0x000f28000c1e1900 */
[----:B------:R-:W4:Y:S04]  /*1bb0*/  LDG.E R26, desc[UR6][R10.64+-0x4] ;  /* 0xfffffc060a1a7981 */ /* 0x000f28000c1e1900 */
[----:B------:R0:W4:Y:S04]  /*1bc0*/  LDG.E R28, desc[UR6][R10.64] ;  /* 0x000000060a1c7981 */ /* 0x000128000c1e1900 */
[----:B------:R-:W4:Y:S01]  /*1bd0*/  LDG.E R15, desc[UR6][R6.64+0xf870] ;  /* 0x00f87006060f7981 */ /* 0x000f22000c1e1900 */
[----:B------:R-:W-:Y:S01]  /*1be0*/  IADD3 R9, PT, PT, R13, 0x6c, RZ ;  /* 0x0000006c0d097810 */ /* 0x000fe20007ffe0ff */
[----:B---3--:R-:W-:-:S02]  /*1bf0*/  IMAD R8, R12, R19, R8 ;  /* 0x000000130c087224 */ /* 0x008fc400078e0208 */
[----:B------:R-:W3:Y:S02]  /*1c00*/  LDG.E R19, desc[UR6][R2.64+0xfd20] ;  /* 0x00fd200602137981 */ /* 0x000ee4000c1e1900 */
[----:B--2---:R-:W-:Y:S02]  /*1c10*/  IMAD R16, R23, R16, R8 ;  /* 0x0000001017107224 */ /* 0x004fe400078e0208 */
[----:B------:R-:W-:Y:S01]  /*1c20*/  IMAD.WIDE R8, R9, 0x4, R4 ;  /* 0x0000000409087825 */ /* 0x000fe200078e0204 */
[----:B------:R-:W-:-:S04]  /*1c30*/  IADD3 R23, PT, PT, R13, 0x6e, RZ ;  /* 0x0000006e0d177810 */ /* 0x000fc80007ffe0ff */
[----:B------:R-:W3:Y:S01]  /*1c40*/  LDG.E R12, desc[UR6][R8.64+-0x4] ;  /* 0xfffffc06080c7981 */ /* 0x000ee2000c1e1900 */
[----:B0-----:R-:W-:-:S03]  /*1c50*/  IMAD.WIDE R10, R23, 0x4, R4 ;  /* 0x00000004170a7825 */ /* 0x001fc600078e0204 */
[----:B------:R0:W2:Y:S01]  /*1c60*/  LDG.E R14, desc[UR6][R8.64] ;  /* 0x00000006080e7981 */ /* 0x0000a2000c1e1900 */
[----:B-----5:R-:W-:-:S03]  /*1c70*/  IMAD R16, R18, R25, R16 ;  /* 0x0000001912107224 */ /* 0x020fc600078e0210 */
[----:B------:R-:W2:Y:S01]  /*1c80*/  LDG.E R23, desc[UR6][R6.64+0xfd20] ;  /* 0x00fd200606177981 */ /* 0x000ea2000c1e1900 */
[----:B----4-:R-:W-:Y:S01]  /*1c90*/  IMAD R16, R20, R27, R16 ;  /* 0x0000001b14107224 */ /* 0x010fe200078e0210 */
[C---:B------:R-:W-:Y:S02]  /*1ca0*/  IADD3 R20, PT, PT, R13.reuse, 0x70, RZ ;  /* 0x000000700d147810 */ /* 0x040fe40007ffe0ff */
[----:B------:R-:W4:Y:S01]  /*1cb0*/  LDG.E R25, desc[UR6][R2.64+0x101d0] ;  /* 0x0101d00602197981 */ /* 0x000f22000c1e1900 */
[----:B0-----:R-:W-:-:S03]  /*1cc0*/  IADD3 R9, PT, PT, R13, 0x72, RZ ;  /* 0x000000720d097810 */ /* 0x001fc60007ffe0ff */
[----:B------:R-:W5:Y:S01]  /*1cd0*/  LDG.E R27, desc[UR6][R10.64] ;  /* 0x000000060a1b7981 */ /* 0x000f62000c1e1900 */
[----:B------:R-:W-:-:S03]  /*1ce0*/  IMAD R21, R21, R22, R16 ;  /* 0x0000001615157224 */ /* 0x000fc600078e0210 */
[----:B------:R0:W4:Y:S04]  /*1cf0*/  LDG.E R16, desc[UR6][R10.64+-0x4] ;  /* 0xfffffc060a107981 */ /* 0x000128000c1e1900 */
[----:B------:R-:W5:Y:S01]  /*1d00*/  LDG.E R18, desc[UR6][R6.64+0x101d0] ;  /* 0x0101d00606127981 */ /* 0x000f62000c1e1900 */
[----:B------:R-:W-:Y:S02]  /*1d10*/  IMAD R24, R29, R24, R21 ;  /* 0x000000181d187224 */ /* 0x000fe400078e0215 */
[--C-:B------:R-:W-:Y:S01]  /*1d20*/  IMAD.WIDE R20, R20, 0x4, R4.reuse ;  /* 0x0000000414147825 */ /* 0x100fe200078e0204 */
[----:B------:R-:W5:Y:S03]  /*1d30*/  LDG.E R22, desc[UR6][R2.64+0x10680] ;  /* 0x0106800602167981 */ /* 0x000f66000c1e1900 */
[----:B------:R-:W-:Y:S01]  /*1d40*/  IMAD.WIDE R8, R9, 0x4, R4 ;  /* 0x0000000409087825 */ /* 0x000fe200078e0204 */
[----:B------:R-:W5:Y:S03]  /*1d50*/  LDG.E R29, desc[UR6][R6.64+0x10680] ;  /* 0x01068006061d7981 */ /* 0x000f66000c1e1900 */
[----:B------:R-:W-:-:S02]  /*1d60*/  IMAD R26, R26, R17, R24 ;  /* 0x000000111a1a7224 */ /* 0x000fc400078e0218 */
[----:B------:R-:W5:Y:S04]  /*1d70*/  LDG.E R17, desc[UR6][R20.64+-0x4] ;  /* 0xfffffc0614117981 */ /* 0x000f68000c1e1900 */
[----:B------:R-:W5:Y:S01]  /*1d80*/  LDG.E R24, desc[UR6][R20.64] ;  /* 0x0000000614187981 */ /* 0x000f62000c1e1900 */
[----:B0-----:R-:W-:-:S03]  /*1d90*/  IMAD R10, R28, R15, R26 ;  /* 0x0000000f1c0a7224 */ /* 0x001fc600078e021a */
[----:B------:R-:W5:Y:S04]  /*1da0*/  LDG.E R15, desc[UR6][R2.64+0x10b30] ;  /* 0x010b3006020f7981 */ /* 0x000f68000c1e1900 */
[----:B------:R-:W5:Y:S04]  /*1db0*/  LDG.E R26, desc[UR6][R8.64+-0x4] ;  /* 0xfffffc06081a7981 */ /* 0x000f68000c1e1900 */
[----:B------:R0:W5:Y:S04]  /*1dc0*/  LDG.E R21, desc[UR6][R8.64] ;  /* 0x0000000608157981 */ /* 0x000168000c1e1900 */
[----:B------:R-:W5:Y:S01]  /*1dd0*/  LDG.E R28, desc[UR6][R6.64+0x10b30] ;  /* 0x010b3006061c7981 */ /* 0x000f62000c1e1900 */
        /* <DEDUP_REMOVED lines=8> */
[----:B------:R-:W2:Y:S01]  /*1e60*/  LDG.E R23, desc[UR6][R6.64+0x10fe0] ;  /* 0x010fe00606177981 */ /* 0x000ea2000c1e1900 */
[----:B----4-:R-:W-:-:S03]  /*1e70*/  IMAD R14, R16, R25, R14 ;  /* 0x00000019100e7224 */ /* 0x010fc600078e020e */
[----:B------:R-:W4:Y:S01]  /*1e80*/  LDG.E R20, desc[UR6][R8.64] ;  /* 0x0000000608147981 */ /* 0x000f22000c1e1900 */
[----:B-----5:R-:W-:-:S03]  /*1e90*/  IMAD R18, R27, R18, R14 ;  /* 0x000000121b127224 */ /* 0x020fc600078e020e */
[----:B------:R-:W5:Y:S01]  /*1ea0*/  LDG.E R25, desc[UR6][R2.64+0x11490] ;  /* 0x0114900602197981 */ /* 0x000f62000c1e1900 */
[----:B------:R-:W-:-:S03]  /*1eb0*/  IADD3 R27, PT, PT, R13, 0x78, RZ ;  /* 0x000000780d1b7810 */ /* 0x000fc60007ffe0ff */
[----:B------:R0:W2:Y:S01]  /*1ec0*/  LDG.E R14, desc[UR6][R10.64] ;  /* 0x000000060a0e7981 */ /* 0x0000a2000c1e1900 */
[----:B------:R-:W-:-:S03]  /*1ed0*/  IMAD R17, R17, R22, R18 ;  /* 0x0000001611117224 */ /* 0x000fc600078e0212 */
[----:B------:R1:W5:Y:S01]  /*1ee0*/  LDG.E R18, desc[UR6][R8.64+-0x4] ;  /* 0xfffffc0608127981 */ /* 0x000362000c1e1900 */
[----:B------:R-:W-:Y:S02]  /*1ef0*/  IMAD R24, R24, R29, R17 ;  /* 0x0000001d18187224 */ /* 0x000fe400078e0211 */
[----:B------:R-:W-:Y:S01]  /*1f00*/  IMAD.WIDE R16, R27, 0x4, R4 ;  /* 0x000000041b107825 */ /* 0x000fe200078e0204 */
[----:B0-----:R-:W-:Y:S01]  /*1f10*/  IADD3 R11, PT, PT, R13, 0x7a, RZ ;  /* 0x0000007a0d0b7810 */ /* 0x001fe20007ffe0ff */
[----:B------:R-:W4:Y:S02]  /*1f20*/  LDG.E R27, desc[UR6][R6.64+0x11490] ;  /* 0x01149006061b7981 */ /* 0x000f24000c1e1900 */
[----:B------:R-:W-:Y:S02]  /*1f30*/  IMAD R26, R26, R15, R24 ;  /* 0x0000000f1a1a7224 */ /* 0x000fe400078e0218 */
[----:B------:R-:W4:Y:S04]  /*1f40*/  LDG.E R22, desc[UR6][R2.64+0x11940] ;  /* 0x0119400602167981 */ /* 0x000f28000c1e1900 */
[----:B------:R-:W4:Y:S01]  /*1f50*/  LDG.E R15, desc[UR6][R16.64+-0x4] ;  /* 0xfffffc06100f7981 */ /* 0x000f22000c1e1900 */
[----:B------:R-:W-:-:S03]  /*1f60*/  IMAD.WIDE R10, R11, 0x4, R4 ;  /* 0x000000040b0a7825 */ /* 0x000fc600078e0204 */
[----:B------:R-:W4:Y:S04]  /*1f70*/  LDG.E R24, desc[UR6][R16.64] ;  /* 0x0000000610187981 */ /* 0x000f28000c1e1900 */
[----:B------:R-:W4:Y:S01]  /*1f80*/  LDG.E R29, desc[UR6][R6.64+0x11940] ;  /* 0x01194006061d7981 */ /* 0x000f22000c1e1900 */
[----:B-1----:R-:W-:-:S03]  /*1f90*/  IMAD R8, R21, R28, R26 ;  /* 0x0000001c15087224 */ /* 0x002fc600078e021a */
        /* <DEDUP_REMOVED lines=11> */
[----:B-----5:R-:W-:-:S03]  /*2050*/  IMAD R14, R18, R25, R14 ;  /* 0x00000019120e7224 */ /* 0x020fc600078e020e */
[----:B------:R1:W2:Y:S01]  /*2060*/  LDG.E R16, desc[UR6][R8.64] ;  /* 0x0000000608107981 */ /* 0x0002a2000c1e1900 */
[----:B0-----:R-:W-:-:S03]  /*2070*/  IMAD.WIDE R10, R23, 0x4, R4 ;  /* 0x00000004170a7825 */ /* 0x001fc600078e0204 */
[----:B------:R-:W2:Y:S01]  /*2080*/  LDG.E R23, desc[UR6][R6.64+0x122a0] ;  /* 0x0122a00606177981 */ /* 0x000ea2000c1e1900 */
[----:B----4-:R-:W-:-:S03]  /*2090*/  IMAD R14, R20, R27, R14 ;  /* 0x0000001b140e7224 */ /* 0x010fc600078e020e */
[----:B------:R-:W4:Y:S04]  /*20a0*/  LDG.E R25, desc[UR6][R2.64+0x12750] ;  /* 0x0127500602197981 */ /* 0x000f28000c1e1900 */
[----:B------:R-:W4:Y:S01]  /*20b0*/  LDG.E R18, desc[UR6][R10.64+-0x4] ;  /* 0xfffffc060a127981 */ /* 0x000f22000c1e1900 */
[----:B------:R-:W-:Y:S01]  /*20c0*/  IMAD R14, R15, R22, R14 ;  /* 0x000000160f0e7224 */ /* 0x000fe200078e020e */
[C---:B------:R-:W-:Y:S02]  /*20d0*/  IADD3 R15, PT, PT, R13.reuse, 0x80, RZ ;  /* 0x000000800d0f7810 */ /* 0x040fe40007ffe0ff */
[----:B------:R0:W5:Y:S01]  /*20e0*/  LDG.E R20, desc[UR6][R10.64] ;  /* 0x000000060a147981 */ /* 0x000162000c1e1900 */
[----:B-1----:R-:W-:-:S03]  /*20f0*/  IADD3 R9, PT, PT, R13, 0x82, RZ ;  /* 0x000000820d097810 */ /* 0x002fc60007ffe0ff */
        /* <DEDUP_REMOVED lines=21> */
[----:B----4-:R-:W-:Y:S02]  /*2250*/  IMAD R16, R18, R25, R16 ;  /* 0x0000001912107224 */ /* 0x010fe400078e0210 */
[----:B0-----:R-:W-:Y:S01]  /*2260*/  IMAD.WIDE R8, R23, 0x4, R4 ;  /* 0x0000000417087825 */ /* 0x001fe200078e0204 */
[----:B------:R0:W2:Y:S04]  /*2270*/  LDG.E R14, desc[UR6][R10.64] ;  /* 0x000000060a0e7981 */ /* 0x0000a8000c1e1900 */
[----:B------:R-:W2:Y:S01]  /*2280*/  LDG.E R23, desc[UR6][R6.64+0x13560] ;  /* 0x0135600606177981 */ /* 0x000ea2000c1e1900 */
[----:B-----5:R-:W-:Y:S01]  /*2290*/  IMAD R16, R20, R27, R16 ;  /* 0x0000001b14107224 */ /* 0x020fe200078e0210 */
[----:B------:R-:W-:-:S02]  /*22a0*/  IADD3 R20, PT, PT, R13, 0x88, RZ ;  /* 0x000000880d147810 */ /* 0x000fc40007ffe0ff */
[----:B------:R-:W4:Y:S04]  /*22b0*/  LDG.E R25, desc[UR6][R8.64+-0x4] ;  /* 0xfffffc0608197981 */ /* 0x000f28000c1e1900 */
[----:B------:R1:W5:Y:S04]  /*22c0*/  LDG.E R18, desc[UR6][R8.64] ;  /* 0x0000000608127981 */ /* 0x000368000c1e1900 */
[----:B------:R-:W5:Y:S01]  /*22d0*/  LDG.E R27, desc[UR6][R6.64+0x13a10] ;  /* 0x013a1006061b7981 */ /* 0x000f62000c1e1900 */
[----:B------:R-:W-:-:S03]  /*22e0*/  IMAD R21, R21, R22, R16 ;  /* 0x0000001615157224 */ /* 0x000fc600078e0210 */
[----:B------:R-:W4:Y:S01]  /*22f0*/  LDG.E R16, desc[UR6][R2.64+0x13a10] ;  /* 0x013a100602107981 */ /* 0x000f22000c1e1900 */
[----:B------:R-:W-:Y:S02]  /*2300*/  IMAD R24, R29, R24, R21 ;  /* 0x000000181d187224 */ /* 0x000fe400078e0215 */
[----:B------:R-:W-:Y:S01]  /*2310*/  IMAD.WIDE R20, R20, 0x4, R4 ;  /* 0x0000000414147825 */ /* 0x000fe200078e0204 */
[----:B------:R-:W5:Y:S01]  /*2320*/  LDG.E R22, desc[UR6][R2.64+0x13ec0] ;  /* 0x013ec00602167981 */ /* 0x000f62000c1e1900 */
[----:B0-----:R-:W-:-:S03]  /*2330*/  IADD3 R11, PT, PT, R13, 0x8a, RZ ;  /* 0x0000008a0d0b7810 */ /* 0x001fc60007ffe0ff */
[----:B------:R-:W5:Y:S01]  /*2340*/  LDG.E R29, desc[UR6][R6.64+0x13ec0] ;  /* 0x013ec006061d7981 */ /* 0x000f62000c1e1900 */
[----:B------:R-:W-:-:S03]  /*2350*/  IMAD R26, R26, R17, R24 ;  /* 0x000000111a1a7224 */ /* 0x000fc600078e0218 */
[----:B------:R-:W5:Y:S01]  /*2360*/  LDG.E R17, desc[UR6][R20.64+-0x4] ;  /* 0xfffffc0614117981 */ /* 0x000f62000c1e1900 */
[----:B------:R-:W-:-:S03]  /*2370*/  IMAD.WIDE R10, R11, 0x4, R4 ;  /* 0x000000040b0a7825 */ /* 0x000fc600078e0204 */
[----:B------:R-:W5:Y:S01]  /*2380*/  LDG.E R24, desc[UR6][R20.64] ;  /* 0x0000000614187981 */ /* 0x000f62000c1e1900 */
[----:B------:R-:W-:-:S03]  /*2390*/  IMAD R28, R15, R28, R26 ;  /* 0x0000001c0f1c7224 */ /* 0x000fc600078e021a */
[----:B------:R-:W5:Y:S04]  /*23a0*/  LDG.E R26, desc[UR6][R2.64+0x14370] ;  /* 0x01437006021a7981 */ /* 0x000f68000c1e1900 */
[----:B------:R-:W5:Y:S01]  /*23b0*/  LDG.E R15, desc[UR6][R10.64+-0x4] ;  /* 0xfffffc060a0f7981 */ /* 0x000f62000c1e1900 */
[----:B-1----:R-:W-:-:S03]  /*23c0*/  IADD3 R9, PT, PT, R13, 0x8c, RZ ;  /* 0x0000008c0d097810 */ /* 0x002fc60007ffe0ff */
[----:B------:R-:W5:Y:S02]  /*23d0*/  LDG.E R21, desc[UR6][R6.64+0x14370] ;  /* 0x0143700606157981 */ /* 0x000f64000c1e1900 */
[----:B------:R-:W-:-:S04]  /*23e0*/  IMAD.WIDE R8, R9, 0x4, R4 ;  /* 0x0000000409087825 */ /* 0x000fc800078e0204 */
[----:B---3--:R-:W-:-:S04]  /*23f0*/  IMAD R12, R12, R19, R28 ;  /* 0x000000130c0c7224 */ /* 0x008fc800078e021c */
[----:B--2---:R-:W-:Y:S01]  /*2400*/  IMAD R12, R14, R23, R12 ;  /* 0x000000170e0c7224 */ /* 0x004fe200078e020c */
[C---:B------:R-:W-:Y:S01]  /*2410*/  IADD3 R19, PT, PT, R13.reuse, 0x8e, RZ ;  /* 0x0000008e0d137810 */ /* 0x040fe20007ffe0ff */
[----:B------:R-:W2:Y:S01]  /*2420*/  LDG.E R14, desc[UR6][R8.64+-0x4] ;  /* 0xfffffc06080e7981 */ /* 0x000ea2000c1e1900 */
[----:B------:R-:W-:Y:S01]  /*2430*/  IADD3 R23, PT, PT, R13, 0x90, RZ ;  /* 0x000000900d177810 */ /* 0x000fe20007ffe0ff */
[----:B----4-:R-:W-:Y:S02]  /*2440*/  IMAD R16, R25, R16, R12 ;  /* 0x0000001019107224 */ /* 0x010fe400078e020c */
[----:B------:R0:W3:Y:S02]  /*2450*/  LDG.E R12, desc[UR6][R10.64] ;  /* 0x000000060a0c7981 */ /* 0x0000e4000c1e1900 */
[----:B-----5:R-:W-:Y:S02]  /*2460*/  IMAD R27, R18, R27, R16 ;  /* 0x0000001b121b7224 */ /* 0x020fe400078e0210 */
[----:B------:R-:W-:Y:S01]  /*2470*/  IMAD.WIDE R18, R19, 0x4, R4 ;  /* 0x0000000413127825 */ /* 0x000fe200078e0204 */
[----:B------:R1:W4:Y:S01]  /*2480*/  LDG.E R16, desc[UR6][R8.64] ;  /* 0x0000000608107981 */ /* 0x000322000c1e1900 */
[----:B------:R-:W-:-:S03]  /*2490*/  IADD3 R28, PT, PT, R13, 0x92, RZ ;  /* 0x000000920d1c7810 */ /* 0x000fc60007ffe0ff */
[----:B------:R-:W5:Y:S01]  /*24a0*/  LDG.E R20, desc[UR6][R18.64+-0x4] ;  /* 0xfffffc0612147981 */ /* 0x000f62000c1e1900 */
[----:B------:R-:W-:-:S03]  /*24b0*/  IMAD R27, R17, R22, R27 ;  /* 0x00000016111b7224 */ /* 0x000fc600078e021b */
[----:B------:R-:W2:Y:S01]  /*24c0*/  LDG.E R17, desc[UR6][R2.64+0x14820] ;  /* 0x0148200602117981 */ /* 0x000ea2000c1e1900 */
[----:B0-----:R-:W-:-:S03]  /*24d0*/  IMAD.WIDE R10, R23, 0x4, R4 ;  /* 0x00000004170a7825 */ /* 0x001fc600078e0204 */
[----:B------:R-:W4:Y:S01]  /*24e0*/  LDG.E R23, desc[UR6][R6.64+0x14820] ;  /* 0x0148200606177981 */ /* 0x000f22000c1e1900 */
[----:B------:R-:W-:-:S03]  /*24f0*/  IMAD R29, R24, R29, R27 ;  /* 0x0000001d181d7224 */ /* 0x000fc600078e021b */
[----:B------:R-:W5:Y:S01]  /*2500*/  LDG.E R27, desc[UR6][R2.64+0x14cd0] ;  /* 0x014cd006021b7981 */ /* 0x000f62000c1e1900 */
[----:B-1----:R-:W-:Y:S01]  /*2510*/  IMAD.WIDE R8, R28, 0x4, R4 ;  /* 0x000000041c087825 */ /* 0x002fe200078e0204 */
[----:B------:R-:W-:Y:S02]  /*2520*/  IADD3 R28, PT, PT, R13, 0x94, RZ ;  /* 0x000000940d1c7810 */ /* 0x000fe40007ffe0ff */
[----:B------:R-:W5:Y:S01]  /*2530*/  LDG.E R22, desc[UR6][R18.64] ;  /* 0x0000000612167981 */ /* 0x000f62000c1e1900 */
[----:B------:R-:W-:-:S03]  /*2540*/  IMAD R26, R15, R26, R29 ;  /* 0x0000001a0f1a7224 */ /* 0x000fc600078e021d */
[----:B------:R-:W5:Y:S01]  /*2550*/  LDG.E R29, desc[UR6][R6.64+0x14cd0] ;  /* 0x014cd006061d7981 */ /* 0x000f62000c1e1900 */
[----:B------:R-:W-:-:S03]  /*2560*/  IMAD.WIDE R4, R28, 0x4, R4 ;  /* 0x000000041c047825 */ /* 0x000fc600078e0204 */
[----:B------:R-:W5:Y:S04]  /*2570*/  LDG.E R24, desc[UR6][R10.64+-0x4] ;  /* 0xfffffc060a187981 */ /* 0x000f68000c1e1900 */
[----:B------:R-:W5:Y:S04]  /*2580*/  LDG.E R19, desc[UR6][R2.64+0x15180] ;  /* 0x0151800602137981 */ /* 0x000f68000c1e1900 */
[----:B------:R-:W5:Y:S04]  /*2590*/  LDG.E R25, desc[UR6][R10.64] ;  /* 0x000000060a197981 */ /* 0x000f68000c1e1900 */
[----:B------:R-:W5:Y:S04]  /*25a0*/  LDG.E R28, desc[UR6][R2.64+0x15ae0] ;  /* 0x015ae006021c7981 */ /* 0x000f68000c1e1900 */
[----:B------:R-:W5:Y:S04]  /*25b0*/  LDG.E R15, desc[UR6][R8.64+-0x4] ;  /* 0xfffffc06080f7981 */ /* 0x000f68000c1e1900 */
[----:B------:R-:W5:Y:S04]  /*25c0*/  LDG.E R10, desc[UR6][R2.64+0x15630] ;  /* 0x01563006020a7981 */ /* 0x000f68000c1e1900 */
[----:B------:R-:W5:Y:S04]  /*25d0*/  LDG.E R11, desc[UR6][R4.64+-0x4] ;  /* 0xfffffc06040b7981 */ /* 0x000f68000c1e1900 */
[----:B------:R0:W5:Y:S04]  /*25e0*/  LDG.E R18, desc[UR6][R8.64] ;  /* 0x0000000608127981 */ /* 0x000168000c1e1900 */
[----:B------:R-:W5:Y:S04]  /*25f0*/  LDG.E R2, desc[UR6][R6.64+0x15180] ;  /* 0x0151800606027981 */ /* 0x000f68000c1e1900 */
[----:B------:R-:W5:Y:S01]  /*2600*/  LDG.E R4, desc[UR6][R4.64] ;  /* 0x0000000604047981 */ /* 0x000f62000c1e1900 */
[----:B0-----:R-:W0:Y:S03]  /*2610*/  LDC.64 R8, c[0x0][0x380] ;  /* 0x0000e000ff087b82 */ /* 0x001e260000000a00 */
[----:B------:R-:W5:Y:S04]  /*2620*/  LDG.E R5, desc[UR6][R6.64+0x15630] ;  /* 0x0156300606057981 */ /* 0x000f68000c1e1900 */
[----:B------:R-:W5:Y:S01]  /*2630*/  LDG.E R7, desc[UR6][R6.64+0x15ae0] ;  /* 0x015ae00606077981 */ /* 0x000f62000c1e1900 */
[----:B------:R-:W-:-:S05]  /*2640*/  IADD3 R13, PT, PT, R0, R13, RZ ;  /* 0x0000000d000d7210 */ /* 0x000fca0007ffe0ff */
[----:B0-----:R-:W-:-:S04]  /*2650*/  IMAD.WIDE R8, R13, 0x4, R8 ;  /* 0x000000040d087825 */ /* 0x001fc800078e0208 */
[----:B---3--:R-:W-:-:S04]  /*2660*/  IMAD R12, R12, R21, R26 ;  /* 0x000000150c0c7224 */ /* 0x008fc800078e021a */
[----:B--2---:R-:W-:-:S04]  /*2670*/  IMAD R12, R14, R17, R12 ;  /* 0x000000110e0c7224 */ /* 0x004fc800078e020c */
[----:B----4-:R-:W-:-:S04]  /*2680*/  IMAD R12, R16, R23, R12 ;  /* 0x00000017100c7224 */ /* 0x010fc800078e020c */
[----:B-----5:R-:W-:-:S04]  /*2690*/  IMAD R12, R20, R27, R12 ;  /* 0x0000001b140c7224 */ /* 0x020fc800078e020c */
[----:B------:R-:W-:-:S04]  /*26a0*/  IMAD R12, R22, R29, R12 ;  /* 0x0000001d160c7224 */ /* 0x000fc800078e020c */
[----:B------:R-:W-:-:S04]  /*26b0*/  IMAD R12, R24, R19, R12 ;  /* 0x00000013180c7224 */ /* 0x000fc800078e020c */
[----:B------:R-:W-:-:S04]  /*26c0*/  IMAD R2, R25, R2, R12 ;  /* 0x0000000219027224 */ /* 0x000fc800078e020c */
[----:B------:R-:W-:-:S04]  /*26d0*/  IMAD R2, R15, R10, R2 ;  /* 0x0000000a0f027224 */ /* 0x000fc800078e0202 */
[----:B------:R-:W-:-:S04]  /*26e0*/  IMAD R2, R18, R5, R2 ;  /* 0x0000000512027224 */ /* 0x000fc800078e0202 */
[----:B------:R-:W-:-:S04]  /*26f0*/  IMAD R11, R11, R28, R2 ;  /* 0x0000001c0b0b7224 */ /* 0x000fc800078e0202 */
[----:B------:R-:W-:-:S05]  /*2700*/  IMAD R7, R4, R7, R11 ;  /* 0x0000000704077224 */ /* 0x000fca00078e020b */
[----:B------:R-:W-:Y:S01]  /*2710*/  STG.E desc[UR6][R8.64], R7 ;  /* 0x0000000708007986 */ /* 0x000fe2000c101906 */
[----:B------:R-:W-:Y:S05]  /*2720*/  EXIT ;  /* 0x000000000000794d */ /* 0x000fea0003800000 */
.L_x_0:
[----:B------:R-:W-:-:S00]  /*2730*/  BRA `(.L_x_0) ;  /* 0xfffffffc00fc7947 */ /* 0x000fc0000383ffff */
[----:B------:R-:W-:-:S00]  /*2740*/  NOP ;  /* 0x0000000000007918 */ /* 0x000fc00000000000 */
        /* <DEDUP_REMOVED lines=11> */
.L_x_1:


//--------------------- .nv.shared.reserved.0     --------------------------
	.section	.nv.shared.reserved.0,"aw",@nobits
	.weak		__nv_reservedSMEM_offset_0_alias
	.size		__nv_reservedSMEM_offset_0_alias, 0, 64
	.other		__nv_reservedSMEM_offset_0_alias,@"STO_CUDA_RESERVED_SHARED STV_DEFAULT"
__nv_reservedSMEM_offset_0_alias:
	.zero		0
	.zero		64


//--------------------- .nv.constant0._Z9matrixMulPiPKiS1_ --------------------------
	.section	.nv.constant0._Z9matrixMulPiPKiS1_,"a",@progbits
	.sectionflags	@""
	.align	4
.nv.constant0._Z9matrixMulPiPKiS1_:
	.zero		920


//--------------------- SYMBOLS --------------------------

	.type		.nv.reservedSmem.offset0,@object
	.size		.nv.reservedSmem.offset0,0x4
